	.target	sm_90a

	.elftype	@"ET_EXEC"


//--------------------- .note.nv.tkinfo           --------------------------
	.section	.note.nv.tkinfo,"",@"SHT_NOTE"
	.sectionflags	@"SHF_NOTE_NV_TKINFO"
	.tkinfo
        /*0018*/ 	.word	0x00000002
        /*0030*/ 	.string	""
        /*0030*/ 	.string	"ptxas"
        /*0030*/ 	.string	"Cuda compilation tools, release 13.0, V13.0.88"
        /*0030*/ 	.string	"Build cuda_13.0.r13.0/compiler.36424714_0"
        /*0030*/ 	.string	"-arch sm_90a -m 64 "



//--------------------- .note.nv.cuinfo           --------------------------
	.section	.note.nv.cuinfo,"",@"SHT_NOTE"
	.sectionflags	@"SHF_NOTE_NV_CUINFO"
        /*0018*/ 	.short	0x0002
        /*001a*/ 	.short	0x005a
        /*001c*/ 	.short	0x0082
	.zero		2


//--------------------- .nv.info                  --------------------------
	.section	.nv.info,"",@"SHT_CUDA_INFO"
	.align	4


	//----- nvinfo : EIATTR_REGCOUNT
	.align		4
        /*0000*/ 	.byte	0x04, 0x2f
        /*0002*/ 	.short	(.L_12 - .L_11)
	.align		4
.L_11:
        /*0004*/ 	.word	index@(_ZN7cutlass13device_kernelINS_4gemm6kernel13GemmUniversalIN4cute5tupleIJiiiiEEENS1_10collective13CollectiveMmaINS1_37MainloopSm90TmaGmmaWarpSpecializedFP8ILi5ENS5_IJNS4_1CILi2EEESB_NSA_ILi1EEEEEENS1_32KernelTmaWarpSpecializedPingpongEEENS5_IJNSA_ILi64EEENSA_ILi256EEENSA_ILi128EEEEEENS_12float_e4m3_tENS5_IJlSC_lEEESK_SL_NS4_8TiledMMAINS4_8MMA_AtomIJNS4_4SM904GMMA31MMA_64x256x32_F32E4M3E4M3_SS_TNILNSP_7ScaleInE1ELSR_1EEEEEENS4_6LayoutINS5_IJSC_SC_SC_EEENS5_IJNSA_ILi0EEESW_SW_EEEEENS5_IJNS4_10UnderscoreESZ_SZ_EEEEENS4_23SM90_TMA_LOAD_MULTICASTENS4_14ComposedLayoutINS4_7SwizzleILi3ELi4ELi3EEENS4_18smem_ptr_flag_bitsILi8EEENSU_INS5_IJNSA_ILi8EEESI_EEENS5_IJSI_SC_EEEEEEEvNS4_8identityES12_S1C_vS1D_EENS_8epilogue10collective6detail29Sm90TmaWarpSpecializedAdapterINS1G_15DefaultEpilogueISK_SL_SL_NS1F_6thread17LinearCombinationISK_Li1EffLNS1K_9ScaleType4KindE0ELNS_15FloatRoundStyleE2ESK_EENS1_15EpilogueDefaultEEEEEvvEEEEvNT_6ParamsE)
        /*0008*/ 	.word	0x000000a8


	//----- nvinfo : EIATTR_FRAME_SIZE
	.align		4
.L_12:
        /*000c*/ 	.byte	0x04, 0x11
        /*000e*/ 	.short	(.L_14 - .L_13)
	.align		4
.L_13:
        /*0010*/ 	.word	index@(_ZN7cutlass13device_kernelINS_4gemm6kernel13GemmUniversalIN4cute5tupleIJiiiiEEENS1_10collective13CollectiveMmaINS1_37MainloopSm90TmaGmmaWarpSpecializedFP8ILi5ENS5_IJNS4_1CILi2EEESB_NSA_ILi1EEEEEENS1_32KernelTmaWarpSpecializedPingpongEEENS5_IJNSA_ILi64EEENSA_ILi256EEENSA_ILi128EEEEEENS_12float_e4m3_tENS5_IJlSC_lEEESK_SL_NS4_8TiledMMAINS4_8MMA_AtomIJNS4_4SM904GMMA31MMA_64x256x32_F32E4M3E4M3_SS_TNILNSP_7ScaleInE1ELSR_1EEEEEENS4_6LayoutINS5_IJSC_SC_SC_EEENS5_IJNSA_ILi0EEESW_SW_EEEEENS5_IJNS4_10UnderscoreESZ_SZ_EEEEENS4_23SM90_TMA_LOAD_MULTICASTENS4_14ComposedLayoutINS4_7SwizzleILi3ELi4ELi3EEENS4_18smem_ptr_flag_bitsILi8EEENSU_INS5_IJNSA_ILi8EEESI_EEENS5_IJSI_SC_EEEEEEEvNS4_8identityES12_S1C_vS1D_EENS_8epilogue10collective6detail29Sm90TmaWarpSpecializedAdapterINS1G_15DefaultEpilogueISK_SL_SL_NS1F_6thread17LinearCombinationISK_Li1EffLNS1K_9ScaleType4KindE0ELNS_15FloatRoundStyleE2ESK_EENS1_15EpilogueDefaultEEEEEvvEEEEvNT_6ParamsE)
        /*0014*/ 	.word	0x00000110


	//----- nvinfo : EIATTR_MIN_STACK_SIZE
	.align		4
.L_14:
        /*0018*/ 	.byte	0x04, 0x12
        /*001a*/ 	.short	(.L_16 - .L_15)
	.align		4
.L_15:
        /*001c*/ 	.word	index@(_ZN7cutlass13device_kernelINS_4gemm6kernel13GemmUniversalIN4cute5tupleIJiiiiEEENS1_10collective13CollectiveMmaINS1_37MainloopSm90TmaGmmaWarpSpecializedFP8ILi5ENS5_IJNS4_1CILi2EEESB_NSA_ILi1EEEEEENS1_32KernelTmaWarpSpecializedPingpongEEENS5_IJNSA_ILi64EEENSA_ILi256EEENSA_ILi128EEEEEENS_12float_e4m3_tENS5_IJlSC_lEEESK_SL_NS4_8TiledMMAINS4_8MMA_AtomIJNS4_4SM904GMMA31MMA_64x256x32_F32E4M3E4M3_SS_TNILNSP_7ScaleInE1ELSR_1EEEEEENS4_6LayoutINS5_IJSC_SC_SC_EEENS5_IJNSA_ILi0EEESW_SW_EEEEENS5_IJNS4_10UnderscoreESZ_SZ_EEEEENS4_23SM90_TMA_LOAD_MULTICASTENS4_14ComposedLayoutINS4_7SwizzleILi3ELi4ELi3EEENS4_18smem_ptr_flag_bitsILi8EEENSU_INS5_IJNSA_ILi8EEESI_EEENS5_IJSI_SC_EEEEEEEvNS4_8identityES12_S1C_vS1D_EENS_8epilogue10collective6detail29Sm90TmaWarpSpecializedAdapterINS1G_15DefaultEpilogueISK_SL_SL_NS1F_6thread17LinearCombinationISK_Li1EffLNS1K_9ScaleType4KindE0ELNS_15FloatRoundStyleE2ESK_EENS1_15EpilogueDefaultEEEEEvvEEEEvNT_6ParamsE)
        /*0020*/ 	.word	0x00000110
.L_16:


//--------------------- .nv.compat                --------------------------
	.section	.nv.compat,"",@"SHT_CUDA_COMPAT_INFO"
	.align	4
        /*0000*/ 	.byte	0x02, 0x09, 0x01, 0x00, 0x02, 0x02, 0x04, 0x00, 0x02, 0x05, 0x05, 0x00, 0x03, 0x07, 0x01, 0x01
        /*0010*/ 	.byte	0x02, 0x03, 0x01, 0x00, 0x02, 0x06, 0x01, 0x00, 0x04, 0x0b, 0x08, 0x00, 0x00, 0x00, 0x00, 0x00
        /*0020*/ 	.byte	0x00, 0x00, 0x00, 0x00


//--------------------- .nv.info._ZN7cutlass13device_kernelINS_4gemm6kernel13GemmUniversalIN4cute5tupleIJiiiiEEENS1_10collective13CollectiveMmaINS1_37MainloopSm90TmaGmmaWarpSpecializedFP8ILi5ENS5_IJNS4_1CILi2EEESB_NSA_ILi1EEEEEENS1_32KernelTmaWarpSpecializedPingpongEEENS5_IJNSA_ILi64EEENSA_ILi256EEENSA_ILi128EEEEEENS_12float_e4m3_tENS5_IJlSC_lEEESK_SL_NS4_8TiledMMAINS4_8MMA_AtomIJNS4_4SM904GMMA31MMA_64x256x32_F32E4M3E4M3_SS_TNILNSP_7ScaleInE1ELSR_1EEEEEENS4_6LayoutINS5_IJSC_SC_SC_EEENS5_IJNSA_ILi0EEESW_SW_EEEEENS5_IJNS4_10UnderscoreESZ_SZ_EEEEENS4_23SM90_TMA_LOAD_MULTICASTENS4_14ComposedLayoutINS4_7SwizzleILi3ELi4ELi3EEENS4_18smem_ptr_flag_bitsILi8EEENSU_INS5_IJNSA_ILi8EEESI_EEENS5_IJSI_SC_EEEEEEEvNS4_8identityES12_S1C_vS1D_EENS_8epilogue10collective6detail29Sm90TmaWarpSpecializedAdapterINS1G_15DefaultEpilogueISK_SL_SL_NS1F_6thread17LinearCombinationISK_Li1EffLNS1K_9ScaleType4KindE0ELNS_15FloatRoundStyleE2ESK_EENS1_15EpilogueDefaultEEEEEvvEEEEvNT_6ParamsE --------------------------
	.section	.nv.info._ZN7cutlass13device_kernelINS_4gemm6kernel13GemmUniversalIN4cute5tupleIJiiiiEEENS1_10collective13CollectiveMmaINS1_37MainloopSm90TmaGmmaWarpSpecializedFP8ILi5ENS5_IJNS4_1CILi2EEESB_NSA_ILi1EEEEEENS1_32KernelTmaWarpSpecializedPingpongEEENS5_IJNSA_ILi64EEENSA_ILi256EEENSA_ILi128EEEEEENS_12float_e4m3_tENS5_IJlSC_lEEESK_SL_NS4_8TiledMMAINS4_8MMA_AtomIJNS4_4SM904GMMA31MMA_64x256x32_F32E4M3E4M3_SS_TNILNSP_7ScaleInE1ELSR_1EEEEEENS4_6LayoutINS5_IJSC_SC_SC_EEENS5_IJNSA_ILi0EEESW_SW_EEEEENS5_IJNS4_10UnderscoreESZ_SZ_EEEEENS4_23SM90_TMA_LOAD_MULTICASTENS4_14ComposedLayoutINS4_7SwizzleILi3ELi4ELi3EEENS4_18smem_ptr_flag_bitsILi8EEENSU_INS5_IJNSA_ILi8EEESI_EEENS5_IJSI_SC_EEEEEEEvNS4_8identityES12_S1C_vS1D_EENS_8epilogue10collective6detail29Sm90TmaWarpSpecializedAdapterINS1G_15DefaultEpilogueISK_SL_SL_NS1F_6thread17LinearCombinationISK_Li1EffLNS1K_9ScaleType4KindE0ELNS_15FloatRoundStyleE2ESK_EENS1_15EpilogueDefaultEEEEEvvEEEEvNT_6ParamsE,"",@"SHT_CUDA_INFO"
	.sectionflags	@""
	.align	4


	//----- nvinfo : EIATTR_CUDA_API_VERSION
	.align		4
        /*0000*/ 	.byte	0x04, 0x37
        /*0002*/ 	.short	(.L_18 - .L_17)
.L_17:
        /*0004*/ 	.word	0x00000082


	//----- nvinfo : EIATTR_KPARAM_INFO
	.align		4
.L_18:
        /*0008*/ 	.byte	0x04, 0x17
        /*000a*/ 	.short	(.L_20 - .L_19)
.L_19:
        /*000c*/ 	.word	0x00000000
        /*0010*/ 	.short	0x0000
        /*0012*/ 	.short	0x0070
        /*0014*/ 	.byte	0x00, 0xf0, 0x01, 0x10


	//----- nvinfo : EIATTR_SPARSE_MMA_MASK
	.align		4
.L_20:
        /*0018*/ 	.byte	0x03, 0x50
        /*001a*/ 	.short	0x0000


	//----- nvinfo : EIATTR_MAXREG_COUNT
	.align		4
        /*001c*/ 	.byte	0x03, 0x1b
        /*001e*/ 	.short	0x00a8


	//----- nvinfo : EIATTR_NUM_BARRIERS
	.align		4
        /*0020*/ 	.byte	0x02, 0x4c
        /*0022*/ 	.byte	0x01
	.zero		1


	//----- nvinfo : EIATTR_ANNOTATIONS
	.align		4
        /*0024*/ 	.byte	0x04, 0x55
        /*0026*/ 	.short	(.L_22 - .L_21)


	//   ....[0]....
.L_21:
        /*0028*/ 	.word	0x00000001
        /*002c*/ 	.byte	0x30, 0x07, 0x00, 0x00, 0x01, 0x00, 0x00, 0x00, 0x30, 0x09, 0x00, 0x00, 0x01, 0x00, 0x00, 0x00
        /* <DEDUP_REMOVED lines=210> */
        /*0d5c*/ 	.byte	0x00, 0x06, 0x01, 0x00


	//----- nvinfo : EIATTR_MERCURY_ISA_VERSION
	.align		4
.L_22:
        /*0d60*/ 	.byte	0x03, 0x5f
        /*0d62*/ 	.short	0x0101


	//----- nvinfo : EIATTR_INT_WARP_WIDE_INSTR_OFFSETS
	.align		4
        /*0d64*/ 	.byte	0x04, 0x31
        /*0d66*/ 	.short	(.L_24 - .L_23)


	//   ....[0]....
.L_23:
        /*0d68*/ 	.word	0x000005b0


	//   ....[1]....
        /*0d6c*/ 	.word	0x00000630


	//   ....[2]....
        /*0d70*/ 	.word	0x00000640


	//   ....[3]....
        /*0d74*/ 	.word	0x00000650


	//   ....[4]....
        /*0d78*/ 	.word	0x000006a0


	//   ....[5]....
        /*0d7c*/ 	.word	0x000006e0


	//   ....[6]....
        /*0d80*/ 	.word	0x00000800


	//   ....[7]....
        /*0d84*/ 	.word	0x00000820


	//   ....[8]....
        /*0d88*/ 	.word	0x00005810


	//----- nvinfo : EIATTR_COOP_GROUP_MASK_REGIDS
	.align		4
.L_24:
        /*0d8c*/ 	.byte	0x04, 0x29
        /*0d8e*/ 	.short	(.L_26 - .L_25)


	//   ....[0]....
.L_25:
        /*0d90*/ 	.word	0xffffffff


	//   ....[1]....
        /*0d94*/ 	.word	0xffffffff


	//   ....[2]....
        /*0d98*/ 	.word	0xffffffff


	//   ....[3]....
        /*0d9c*/ 	.word	0xffffffff


	//   ....[4]....
        /*0da0*/ 	.word	0xffffffff


	//   ....[5]....
        /*0da4*/ 	.word	0xffffffff


	//   ....[6]....
        /*0da8*/ 	.word	0xffffffff


	//----- nvinfo : EIATTR_COOP_GROUP_INSTR_OFFSETS
	.align		4
.L_26:
        /*0dac*/ 	.byte	0x04, 0x28
        /*0dae*/ 	.short	(.L_28 - .L_27)


	//   ....[0]....
.L_27:
        /*0db0*/ 	.word	0x00000070


	//   ....[1]....
        /*0db4*/ 	.word	0x00000090


	//   ....[2]....
        /*0db8*/ 	.word	0x00000190


	//   ....[3]....
        /*0dbc*/ 	.word	0x000003d0


	//   ....[4]....
        /*0dc0*/ 	.word	0x00000410


	//   ....[5]....
        /*0dc4*/ 	.word	0x00000500


	//   ....[6]....
        /*0dc8*/ 	.word	0x000009c0


	//----- nvinfo : EIATTR_REG_RECONFIG
	.align		4
.L_28:
        /*0dcc*/ 	.byte	0x01, 0x54
	.zero		2


	//----- nvinfo : EIATTR_MBARRIER_INSTR_OFFSETS
	.align		4
        /*0dd0*/ 	.byte	0x04, 0x39
        /*0dd2*/ 	.short	(.L_30 - .L_29)


	//   ....[0]....
.L_29:
        /*0dd4*/ 	.word	0x00000310
        /*0dd8*/ 	.word	0x000000ff
        /*0ddc*/ 	.word	0x00000000
        /*0de0*/ 	.short	0x0100
        /*0de2*/ 	.byte	0x07
	.zero		1


	//   ....[1]....
        /*0de4*/ 	.word	0x00000320
        /*0de8*/ 	.word	0x000000ff
        /*0dec*/ 	.word	0x00000028
        /*0df0*/ 	.short	0x0100
        /*0df2*/ 	.byte	0x07
	.zero		1


	//   ....[2]....
        /*0df4*/ 	.word	0x00000330
        /*0df8*/ 	.word	0x000000ff
        /*0dfc*/ 	.word	0x00000008
        /*0e00*/ 	.short	0x0100
        /*0e02*/ 	.byte	0x07
	.zero		1


	//   ....[3]....
        /*0e04*/ 	.word	0x00000340
        /*0e08*/ 	.word	0x000000ff
        /*0e0c*/ 	.word	0x00000030
        /*0e10*/ 	.short	0x0100
        /*0e12*/ 	.byte	0x07
	.zero		1


	//   ....[4]....
        /*0e14*/ 	.word	0x00000350
        /*0e18*/ 	.word	0x000000ff
        /*0e1c*/ 	.word	0x00000010
        /*0e20*/ 	.short	0x0100
        /*0e22*/ 	.byte	0x07
	.zero		1


	//   ....[5]....
        /*0e24*/ 	.word	0x00000360
        /*0e28*/ 	.word	0x000000ff
        /*0e2c*/ 	.word	0x00000038
        /*0e30*/ 	.short	0x0100
        /*0e32*/ 	.byte	0x07
	.zero		1


	//   ....[6]....
        /*0e34*/ 	.word	0x00000370
        /*0e38*/ 	.word	0x000000ff
        /*0e3c*/ 	.word	0x00000018
        /*0e40*/ 	.short	0x0100
        /*0e42*/ 	.byte	0x07
	.zero		1


	//   ....[7]....
        /*0e44*/ 	.word	0x00000380
        /*0e48*/ 	.word	0x000000ff
        /*0e4c*/ 	.word	0x00000040
        /*0e50*/ 	.short	0x0100
        /*0e52*/ 	.byte	0x07
	.zero		1


	//   ....[8]....
        /*0e54*/ 	.word	0x00000390
        /*0e58*/ 	.word	0x000000ff
        /*0e5c*/ 	.word	0x00000020
        /*0e60*/ 	.short	0x0100
        /*0e62*/ 	.byte	0x07
	.zero		1


	//   ....[9]....
        /*0e64*/ 	.word	0x000003a0
        /*0e68*/ 	.word	0x000000ff
        /*0e6c*/ 	.word	0x00000048
        /*0e70*/ 	.short	0x0100
        /*0e72*/ 	.byte	0x07
	.zero		1


	//   ....[10]....
        /*0e74*/ 	.word	0x00000860
        /*0e78*/ 	.word	0x000000ff
        /*0e7c*/ 	.word	0x00000080
        /*0e80*/ 	.short	0x0100
        /*0e82*/ 	.byte	0x07
	.zero		1


	//   ....[11]....
        /*0e84*/ 	.word	0x00000900
        /*0e88*/ 	.word	0x000000ff
        /*0e8c*/ 	.word	0x00000088
        /*0e90*/ 	.short	0x0100
        /*0e92*/ 	.byte	0x07
	.zero		1


	//   ....[12]....
        /*0e94*/ 	.word	0x00000940
        /*0e98*/ 	.word	0x000000ff
        /*0e9c*/ 	.word	0x00000060
        /*0ea0*/ 	.short	0x0100
        /*0ea2*/ 	.byte	0x0a
	.zero		1


	//   ....[13]....
        /*0ea4*/ 	.word	0x00000950
        /*0ea8*/ 	.word	0x000000ff
        /*0eac*/ 	.word	0x00000068
        /*0eb0*/ 	.short	0x0100
        /*0eb2*/ 	.byte	0x0a
	.zero		1


	//   ....[14]....
        /*0eb4*/ 	.word	0x00000960
        /*0eb8*/ 	.word	0x000000ff
        /*0ebc*/ 	.word	0x00000070
        /*0ec0*/ 	.short	0x0100
        /*0ec2*/ 	.byte	0x0a
	.zero		1


	//   ....[15]....
        /*0ec4*/ 	.word	0x00000970
        /*0ec8*/ 	.word	0x000000ff
        /*0ecc*/ 	.word	0x00000078
        /*0ed0*/ 	.short	0x0100
        /*0ed2*/ 	.byte	0x0a
	.zero		1


	//   ....[16]....
        /*0ed4*/ 	.word	0x00001840
        /*0ed8*/ 	.word	0x000000ff
        /*0edc*/ 	.word	0xfffffff8
        /*0ee0*/ 	.short	0x010a
        /*0ee2*/ 	.byte	0x12
	.zero		1


	//   ....[17]....
        /*0ee4*/ 	.word	0x00002210
        /*0ee8*/ 	.word	0x000000ff
        /*0eec*/ 	.word	0x00000000
        /*0ef0*/ 	.short	0x010a
        /*0ef2*/ 	.byte	0x06
	.zero		1


	//   ....[18]....
        /*0ef4*/ 	.word	0x00002250
        /*0ef8*/ 	.word	0x000000ff
        /*0efc*/ 	.word	0x00000000
        /*0f00*/ 	.short	0x010a
        /*0f02*/ 	.byte	0x06
	.zero		1


	//   ....[19]....
        /*0f04*/ 	.word	0x000034f0
        /*0f08*/ 	.word	0x000000ff
        /*0f0c*/ 	.word	0x00000000
        /*0f10*/ 	.short	0x010a
        /*0f12*/ 	.byte	0x09
	.zero		1


	//   ....[20]....
        /*0f14*/ 	.word	0x00003530
        /*0f18*/ 	.word	0x000000ff
        /*0f1c*/ 	.word	0x00000000
        /*0f20*/ 	.short	0x010a
        /*0f22*/ 	.byte	0x09
	.zero		1


	//   ....[21]....
        /*0f24*/ 	.word	0x000046a0
        /*0f28*/ 	.word	0x000000e5
        /*0f2c*/ 	.word	0x00000000
        /*0f30*/ 	.short	0x0101
        /*0f32*/ 	.byte	0x3f
	.zero		1


	//   ....[22]....
        /*0f34*/ 	.word	0x00005720
        /*0f38*/ 	.word	0x000000e5
        /*0f3c*/ 	.word	0x00000000
        /*0f40*/ 	.short	0x0101
        /*0f42*/ 	.byte	0x1c
	.zero		1


	//   ....[23]....
        /*0f44*/ 	.word	0x000058d0
        /*0f48*/ 	.word	0x00000018
        /*0f4c*/ 	.word	0x00000000
        /*0f50*/ 	.short	0x0101
        /*0f52*/ 	.byte	0x3f
	.zero		1


	//   ....[24]....
        /*0f54*/ 	.word	0x00005990
        /*0f58*/ 	.word	0x000000ff
        /*0f5c*/ 	.word	0x00000008
        /*0f60*/ 	.short	0x010a
        /*0f62*/ 	.byte	0x12
	.zero		1


	//   ....[25]....
        /*0f64*/ 	.word	0x0000eb60
        /*0f68*/ 	.word	0x00000003
        /*0f6c*/ 	.word	0x00000000
        /*0f70*/ 	.short	0x0101
        /*0f72*/ 	.byte	0x1c
	.zero		1


	//   ....[26]....
        /*0f74*/ 	.word	0x0000f680
        /*0f78*/ 	.word	0x0000000b
        /*0f7c*/ 	.word	0x00000028
        /*0f80*/ 	.short	0x010a
        /*0f82*/ 	.byte	0x3f
	.zero		1


	//   ....[27]....
        /*0f84*/ 	.word	0x0000fa70
        /*0f88*/ 	.word	0x00000004
        /*0f8c*/ 	.word	0x00000088
        /*0f90*/ 	.short	0x0101
        /*0f92*/ 	.byte	0x3f
	.zero		1


	//   ....[28]....
        /*0f94*/ 	.word	0x00010260
        /*0f98*/ 	.word	0x00000007
        /*0f9c*/ 	.word	0x00000000
        /*0fa0*/ 	.short	0x010a
        /*0fa2*/ 	.byte	0x3f
	.zero		1


	//   ....[29]....
        /*0fa4*/ 	.word	0x000102e0
        /*0fa8*/ 	.word	0x00000009
        /*0fac*/ 	.word	0x00000000
        /*0fb0*/ 	.short	0x010a
        /*0fb2*/ 	.byte	0x3f
	.zero		1


	//   ....[30]....
        /*0fb4*/ 	.word	0x00010370
        /*0fb8*/ 	.word	0x00000006
        /*0fbc*/ 	.word	0x00000000
        /*0fc0*/ 	.short	0x010a
        /*0fc2*/ 	.byte	0x3f
	.zero		1


	//   ....[31]....
        /*0fc4*/ 	.word	0x00010400
        /*0fc8*/ 	.word	0x00000009
        /*0fcc*/ 	.word	0x00000000
        /*0fd0*/ 	.short	0x010a
        /*0fd2*/ 	.byte	0x3f
	.zero		1


	//   ....[32]....
        /*0fd4*/ 	.word	0x00010490
        /*0fd8*/ 	.word	0x00000003
        /*0fdc*/ 	.word	0x00000000
        /*0fe0*/ 	.short	0x010a
        /*0fe2*/ 	.byte	0x3f
	.zero		1


	//   ....[33]....
        /*0fe4*/ 	.word	0x00010500
        /*0fe8*/ 	.word	0x00000003
        /*0fec*/ 	.word	0xfffffff8
        /*0ff0*/ 	.short	0x010a
        /*0ff2*/ 	.byte	0x3f
	.zero		1


	//   ....[34]....
        /*0ff4*/ 	.word	0x00010560
        /*0ff8*/ 	.word	0x00000003
        /*0ffc*/ 	.word	0x00000000
        /*1000*/ 	.short	0x010a
        /*1002*/ 	.byte	0x3f
	.zero		1


	//   ....[35]....
        /*1004*/ 	.word	0x000105d0
        /*1008*/ 	.word	0x00000000
        /*100c*/ 	.word	0x00000000
        /*1010*/ 	.short	0x010a
        /*1012*/ 	.byte	0x3f
	.zero		1


	//   ....[36]....
        /*1014*/ 	.word	0x00010640
        /*1018*/ 	.word	0x00000019
        /*101c*/ 	.word	0x00000008
        /*1020*/ 	.short	0x010a
        /*1022*/ 	.byte	0x3f
	.zero		1


	//   ....[37]....
        /*1024*/ 	.word	0x00010710
        /*1028*/ 	.word	0x0000000b
        /*102c*/ 	.word	0x00000028
        /*1030*/ 	.short	0x010a
        /*1032*/ 	.byte	0x3f
	.zero		1


	//   ....[38]....
        /*1034*/ 	.word	0x000107f0
        /*1038*/ 	.word	0x00000007
        /*103c*/ 	.word	0x00000000
        /*1040*/ 	.short	0x010a
        /*1042*/ 	.byte	0x3f
	.zero		1


	//   ....[39]....
        /*1044*/ 	.word	0x00010840
        /*1048*/ 	.word	0x00000009
        /*104c*/ 	.word	0x00000000
        /*1050*/ 	.short	0x010a
        /*1052*/ 	.byte	0x3f
	.zero		1


	//   ....[40]....
        /*1054*/ 	.word	0x00010890
        /*1058*/ 	.word	0x00000006
        /*105c*/ 	.word	0x00000000
        /*1060*/ 	.short	0x010a
        /*1062*/ 	.byte	0x3f
	.zero		1


	//   ....[41]....
        /*1064*/ 	.word	0x000108e0
        /*1068*/ 	.word	0x00000009
        /*106c*/ 	.word	0x00000000
        /*1070*/ 	.short	0x010a
        /*1072*/ 	.byte	0x3f
	.zero		1


	//----- nvinfo : EIATTR_NUM_MBARRIERS
	.align		4
.L_30:
        /*1074*/ 	.byte	0x03, 0x38
        /*1076*/ 	.short	0x0010


	//----- nvinfo : EIATTR_EXIT_INSTR_OFFSETS
	.align		4
        /*1078*/ 	.byte	0x04, 0x1c
        /*107a*/ 	.short	(.L_32 - .L_31)


	//   ....[0]....
.L_31:
        /*107c*/ 	.word	0x00001550


	//   ....[1]....
        /*1080*/ 	.word	0x000015b0


	//   ....[2]....
        /*1084*/ 	.word	0x0000f270


	//   ....[3]....
        /*1088*/ 	.word	0x0000f2a0


	//   ....[4]....
        /*108c*/ 	.word	0x000104e0


	//----- nvinfo : EIATTR_MAX_THREADS
	.align		4
.L_32:
        /*1090*/ 	.byte	0x04, 0x05
        /*1092*/ 	.short	(.L_34 - .L_33)
.L_33:
        /*1094*/ 	.word	0x00000180
        /*1098*/ 	.word	0x00000001
        /*109c*/ 	.word	0x00000001


	//----- nvinfo : EIATTR_CRS_STACK_SIZE
	.align		4
.L_34:
        /*10a0*/ 	.byte	0x04, 0x1e
        /*10a2*/ 	.short	(.L_36 - .L_35)
.L_35:
        /*10a4*/ 	.word	0x00000000


	//----- nvinfo : EIATTR_CBANK_PARAM_SIZE
	.align		4
.L_36:
        /*10a8*/ 	.byte	0x03, 0x19
        /*10aa*/ 	.short	0x0470


	//----- nvinfo : EIATTR_PARAM_CBANK
	.align		4
        /*10ac*/ 	.byte	0x04, 0x0a
        /*10ae*/ 	.short	(.L_38 - .L_37)
	.align		4
.L_37:
        /*10b0*/ 	.word	index@(.nv.constant0._ZN7cutlass13device_kernelINS_4gemm6kernel13GemmUniversalIN4cute5tupleIJiiiiEEENS1_10collective13CollectiveMmaINS1_37MainloopSm90TmaGmmaWarpSpecializedFP8ILi5ENS5_IJNS4_1CILi2EEESB_NSA_ILi1EEEEEENS1_32KernelTmaWarpSpecializedPingpongEEENS5_IJNSA_ILi64EEENSA_ILi256EEENSA_ILi128EEEEEENS_12float_e4m3_tENS5_IJlSC_lEEESK_SL_NS4_8TiledMMAINS4_8MMA_AtomIJNS4_4SM904GMMA31MMA_64x256x32_F32E4M3E4M3_SS_TNILNSP_7ScaleInE1ELSR_1EEEEEENS4_6LayoutINS5_IJSC_SC_SC_EEENS5_IJNSA_ILi0EEESW_SW_EEEEENS5_IJNS4_10UnderscoreESZ_SZ_EEEEENS4_23SM90_TMA_LOAD_MULTICASTENS4_14ComposedLayoutINS4_7SwizzleILi3ELi4ELi3EEENS4_18smem_ptr_flag_bitsILi8EEENSU_INS5_IJNSA_ILi8EEESI_EEENS5_IJSI_SC_EEEEEEEvNS4_8identityES12_S1C_vS1D_EENS_8epilogue10collective6detail29Sm90TmaWarpSpecializedAdapterINS1G_15DefaultEpilogueISK_SL_SL_NS1F_6thread17LinearCombinationISK_Li1EffLNS1K_9ScaleType4KindE0ELNS_15FloatRoundStyleE2ESK_EENS1_15EpilogueDefaultEEEEEvvEEEEvNT_6ParamsE)
        /*10b4*/ 	.short	0x0210
        /*10b6*/ 	.short	0x0470


	//----- nvinfo : EIATTR_SW_WAR
	.align		4
.L_38:
        /*10b8*/ 	.byte	0x04, 0x36
        /*10ba*/ 	.short	(.L_40 - .L_39)
.L_39:
        /*10bc*/ 	.word	0x00000008
.L_40:


//--------------------- .nv.callgraph             --------------------------
	.section	.nv.callgraph,"",@"SHT_CUDA_CALLGRAPH"
	.align	4
	.sectionentsize	8
	.align		4
        /*0000*/ 	.word	0x00000000
	.align		4
        /*0004*/ 	.word	0xffffffff
	.align		4
        /*0008*/ 	.word	0x00000000
	.align		4
        /*000c*/ 	.word	0xfffffffe
	.align		4
        /*0010*/ 	.word	0x00000000
	.align		4
        /*0014*/ 	.word	0xfffffffd
	.align		4
        /*0018*/ 	.word	0x00000000
	.align		4
        /*001c*/ 	.word	0xfffffffc


//--------------------- .nv.constant4             --------------------------
	.section	.nv.constant4,"a",@progbits
	.align	8
	.align		8
.nv.constant4:
        /*0000*/ 	.dword	_ZN39_INTERNAL_62a72a30_4_k_cu_09ad0be7_35134cuda3std3__45__cpo5beginE
	.align		8
        /*0008*/ 	.dword	_ZN39_INTERNAL_62a72a30_4_k_cu_09ad0be7_35134cuda3std3__45__cpo3endE
	.align		8
        /*0010*/ 	.dword	_ZN39_INTERNAL_62a72a30_4_k_cu_09ad0be7_35134cuda3std3__45__cpo6cbeginE
	.align		8
        /*0018*/ 	.dword	_ZN39_INTERNAL_62a72a30_4_k_cu_09ad0be7_35134cuda3std3__45__cpo4cendE
	.align		8
        /*0020*/ 	.dword	_ZN39_INTERNAL_62a72a30_4_k_cu_09ad0be7_35134cuda3std3__441_GLOBAL__N__62a72a30_4_k_cu_09ad0be7_35136ignoreE
	.align		8
        /*0028*/ 	.dword	_ZN39_INTERNAL_62a72a30_4_k_cu_09ad0be7_35134cuda3std3__419piecewise_constructE
	.align		8
        /*0030*/ 	.dword	_ZN39_INTERNAL_62a72a30_4_k_cu_09ad0be7_35134cuda3std3__48in_placeE
	.align		8
        /*0038*/ 	.dword	_ZN39_INTERNAL_62a72a30_4_k_cu_09ad0be7_35134cuda3std6ranges3__45__cpo4swapE
	.align		8
        /*0040*/ 	.dword	_ZN39_INTERNAL_62a72a30_4_k_cu_09ad0be7_35134cuda3std6ranges3__45__cpo9iter_moveE
	.align		8
        /*0048*/ 	.dword	_ZN39_INTERNAL_62a72a30_4_k_cu_09ad0be7_35134cute7productE
	.align		8
        /*0050*/ 	.dword	_ZN39_INTERNAL_62a72a30_4_k_cu_09ad0be7_35134cute1_E


//--------------------- .text._ZN7cutlass13device_kernelINS_4gemm6kernel13GemmUniversalIN4cute5tupleIJiiiiEEENS1_10collective13CollectiveMmaINS1_37MainloopSm90TmaGmmaWarpSpecializedFP8ILi5ENS5_IJNS4_1CILi2EEESB_NSA_ILi1EEEEEENS1_32KernelTmaWarpSpecializedPingpongEEENS5_IJNSA_ILi64EEENSA_ILi256EEENSA_ILi128EEEEEENS_12float_e4m3_tENS5_IJlSC_lEEESK_SL_NS4_8TiledMMAINS4_8MMA_AtomIJNS4_4SM904GMMA31MMA_64x256x32_F32E4M3E4M3_SS_TNILNSP_7ScaleInE1ELSR_1EEEEEENS4_6LayoutINS5_IJSC_SC_SC_EEENS5_IJNSA_ILi0EEESW_SW_EEEEENS5_IJNS4_10UnderscoreESZ_SZ_EEEEENS4_23SM90_TMA_LOAD_MULTICASTENS4_14ComposedLayoutINS4_7SwizzleILi3ELi4ELi3EEENS4_18smem_ptr_flag_bitsILi8EEENSU_INS5_IJNSA_ILi8EEESI_EEENS5_IJSI_SC_EEEEEEEvNS4_8identityES12_S1C_vS1D_EENS_8epilogue10collective6detail29Sm90TmaWarpSpecializedAdapterINS1G_15DefaultEpilogueISK_SL_SL_NS1F_6thread17LinearCombinationISK_Li1EffLNS1K_9ScaleType4KindE0ELNS_15FloatRoundStyleE2ESK_EENS1_15EpilogueDefaultEEEEEvvEEEEvNT_6ParamsE --------------------------
	.section	.text._ZN7cutlass13device_kernelINS_4gemm6kernel13GemmUniversalIN4cute5tupleIJiiiiEEENS1_10collective13CollectiveMmaINS1_37MainloopSm90TmaGmmaWarpSpecializedFP8ILi5ENS5_IJNS4_1CILi2EEESB_NSA_ILi1EEEEEENS1_32KernelTmaWarpSpecializedPingpongEEENS5_IJNSA_ILi64EEENSA_ILi256EEENSA_ILi128EEEEEENS_12float_e4m3_tENS5_IJlSC_lEEESK_SL_NS4_8TiledMMAINS4_8MMA_AtomIJNS4_4SM904GMMA31MMA_64x256x32_F32E4M3E4M3_SS_TNILNSP_7ScaleInE1ELSR_1EEEEEENS4_6LayoutINS5_IJSC_SC_SC_EEENS5_IJNSA_ILi0EEESW_SW_EEEEENS5_IJNS4_10UnderscoreESZ_SZ_EEEEENS4_23SM90_TMA_LOAD_MULTICASTENS4_14ComposedLayoutINS4_7SwizzleILi3ELi4ELi3EEENS4_18smem_ptr_flag_bitsILi8EEENSU_INS5_IJNSA_ILi8EEESI_EEENS5_IJSI_SC_EEEEEEEvNS4_8identityES12_S1C_vS1D_EENS_8epilogue10collective6detail29Sm90TmaWarpSpecializedAdapterINS1G_15DefaultEpilogueISK_SL_SL_NS1F_6thread17LinearCombinationISK_Li1EffLNS1K_9ScaleType4KindE0ELNS_15FloatRoundStyleE2ESK_EENS1_15EpilogueDefaultEEEEEvvEEEEvNT_6ParamsE,"ax",@progbits
	.align	128
.text._ZN7cutlass13device_kernelINS_4gemm6kernel13GemmUniversalIN4cute5tupleIJiiiiEEENS1_10collective13CollectiveMmaINS1_37MainloopSm90TmaGmmaWarpSpecializedFP8ILi5ENS5_IJNS4_1CILi2EEESB_NSA_ILi1EEEEEENS1_32KernelTmaWarpSpecializedPingpongEEENS5_IJNSA_ILi64EEENSA_ILi256EEENSA_ILi128EEEEEENS_12float_e4m3_tENS5_IJlSC_lEEESK_SL_NS4_8TiledMMAINS4_8MMA_AtomIJNS4_4SM904GMMA31MMA_64x256x32_F32E4M3E4M3_SS_TNILNSP_7ScaleInE1ELSR_1EEEEEENS4_6LayoutINS5_IJSC_SC_SC_EEENS5_IJNSA_ILi0EEESW_SW_EEEEENS5_IJNS4_10UnderscoreESZ_SZ_EEEEENS4_23SM90_TMA_LOAD_MULTICASTENS4_14ComposedLayoutINS4_7SwizzleILi3ELi4ELi3EEENS4_18smem_ptr_flag_bitsILi8EEENSU_INS5_IJNSA_ILi8EEESI_EEENS5_IJSI_SC_EEEEEEEvNS4_8identityES12_S1C_vS1D_EENS_8epilogue10collective6detail29Sm90TmaWarpSpecializedAdapterINS1G_15DefaultEpilogueISK_SL_SL_NS1F_6thread17LinearCombinationISK_Li1EffLNS1K_9ScaleType4KindE0ELNS_15FloatRoundStyleE2ESK_EENS1_15EpilogueDefaultEEEEEvvEEEEvNT_6ParamsE:
        .type           _ZN7cutlass13device_kernelINS_4gemm6kernel13GemmUniversalIN4cute5tupleIJiiiiEEENS1_10collective13CollectiveMmaINS1_37MainloopSm90TmaGmmaWarpSpecializedFP8ILi5ENS5_IJNS4_1CILi2EEESB_NSA_ILi1EEEEEENS1_32KernelTmaWarpSpecializedPingpongEEENS5_IJNSA_ILi64EEENSA_ILi256EEENSA_ILi128EEEEEENS_12float_e4m3_tENS5_IJlSC_lEEESK_SL_NS4_8TiledMMAINS4_8MMA_AtomIJNS4_4SM904GMMA31MMA_64x256x32_F32E4M3E4M3_SS_TNILNSP_7ScaleInE1ELSR_1EEEEEENS4_6LayoutINS5_IJSC_SC_SC_EEENS5_IJNSA_ILi0EEESW_SW_EEEEENS5_IJNS4_10UnderscoreESZ_SZ_EEEEENS4_23SM90_TMA_LOAD_MULTICASTENS4_14ComposedLayoutINS4_7SwizzleILi3ELi4ELi3EEENS4_18smem_ptr_flag_bitsILi8EEENSU_INS5_IJNSA_ILi8EEESI_EEENS5_IJSI_SC_EEEEEEEvNS4_8identityES12_S1C_vS1D_EENS_8epilogue10collective6detail29Sm90TmaWarpSpecializedAdapterINS1G_15DefaultEpilogueISK_SL_SL_NS1F_6thread17LinearCombinationISK_Li1EffLNS1K_9ScaleType4KindE0ELNS_15FloatRoundStyleE2ESK_EENS1_15EpilogueDefaultEEEEEvvEEEEvNT_6ParamsE,@function
        .size           _ZN7cutlass13device_kernelINS_4gemm6kernel13GemmUniversalIN4cute5tupleIJiiiiEEENS1_10collective13CollectiveMmaINS1_37MainloopSm90TmaGmmaWarpSpecializedFP8ILi5ENS5_IJNS4_1CILi2EEESB_NSA_ILi1EEEEEENS1_32KernelTmaWarpSpecializedPingpongEEENS5_IJNSA_ILi64EEENSA_ILi256EEENSA_ILi128EEEEEENS_12float_e4m3_tENS5_IJlSC_lEEESK_SL_NS4_8TiledMMAINS4_8MMA_AtomIJNS4_4SM904GMMA31MMA_64x256x32_F32E4M3E4M3_SS_TNILNSP_7ScaleInE1ELSR_1EEEEEENS4_6LayoutINS5_IJSC_SC_SC_EEENS5_IJNSA_ILi0EEESW_SW_EEEEENS5_IJNS4_10UnderscoreESZ_SZ_EEEEENS4_23SM90_TMA_LOAD_MULTICASTENS4_14ComposedLayoutINS4_7SwizzleILi3ELi4ELi3EEENS4_18smem_ptr_flag_bitsILi8EEENSU_INS5_IJNSA_ILi8EEESI_EEENS5_IJSI_SC_EEEEEEEvNS4_8identityES12_S1C_vS1D_EENS_8epilogue10collective6detail29Sm90TmaWarpSpecializedAdapterINS1G_15DefaultEpilogueISK_SL_SL_NS1F_6thread17LinearCombinationISK_Li1EffLNS1K_9ScaleType4KindE0ELNS_15FloatRoundStyleE2ESK_EENS1_15EpilogueDefaultEEEEEvvEEEEvNT_6ParamsE,(.L_x_338 - _ZN7cutlass13device_kernelINS_4gemm6kernel13GemmUniversalIN4cute5tupleIJiiiiEEENS1_10collective13CollectiveMmaINS1_37MainloopSm90TmaGmmaWarpSpecializedFP8ILi5ENS5_IJNS4_1CILi2EEESB_NSA_ILi1EEEEEENS1_32KernelTmaWarpSpecializedPingpongEEENS5_IJNSA_ILi64EEENSA_ILi256EEENSA_ILi128EEEEEENS_12float_e4m3_tENS5_IJlSC_lEEESK_SL_NS4_8TiledMMAINS4_8MMA_AtomIJNS4_4SM904GMMA31MMA_64x256x32_F32E4M3E4M3_SS_TNILNSP_7ScaleInE1ELSR_1EEEEEENS4_6LayoutINS5_IJSC_SC_SC_EEENS5_IJNSA_ILi0EEESW_SW_EEEEENS5_IJNS4_10UnderscoreESZ_SZ_EEEEENS4_23SM90_TMA_LOAD_MULTICASTENS4_14ComposedLayoutINS4_7SwizzleILi3ELi4ELi3EEENS4_18smem_ptr_flag_bitsILi8EEENSU_INS5_IJNSA_ILi8EEESI_EEENS5_IJSI_SC_EEEEEEEvNS4_8identityES12_S1C_vS1D_EENS_8epilogue10collective6detail29Sm90TmaWarpSpecializedAdapterINS1G_15DefaultEpilogueISK_SL_SL_NS1F_6thread17LinearCombinationISK_Li1EffLNS1K_9ScaleType4KindE0ELNS_15FloatRoundStyleE2ESK_EENS1_15EpilogueDefaultEEEEEvvEEEEvNT_6ParamsE)
        .other          _ZN7cutlass13device_kernelINS_4gemm6kernel13GemmUniversalIN4cute5tupleIJiiiiEEENS1_10collective13CollectiveMmaINS1_37MainloopSm90TmaGmmaWarpSpecializedFP8ILi5ENS5_IJNS4_1CILi2EEESB_NSA_ILi1EEEEEENS1_32KernelTmaWarpSpecializedPingpongEEENS5_IJNSA_ILi64EEENSA_ILi256EEENSA_ILi128EEEEEENS_12float_e4m3_tENS5_IJlSC_lEEESK_SL_NS4_8TiledMMAINS4_8MMA_AtomIJNS4_4SM904GMMA31MMA_64x256x32_F32E4M3E4M3_SS_TNILNSP_7ScaleInE1ELSR_1EEEEEENS4_6LayoutINS5_IJSC_SC_SC_EEENS5_IJNSA_ILi0EEESW_SW_EEEEENS5_IJNS4_10UnderscoreESZ_SZ_EEEEENS4_23SM90_TMA_LOAD_MULTICASTENS4_14ComposedLayoutINS4_7SwizzleILi3ELi4ELi3EEENS4_18smem_ptr_flag_bitsILi8EEENSU_INS5_IJNSA_ILi8EEESI_EEENS5_IJSI_SC_EEEEEEEvNS4_8identityES12_S1C_vS1D_EENS_8epilogue10collective6detail29Sm90TmaWarpSpecializedAdapterINS1G_15DefaultEpilogueISK_SL_SL_NS1F_6thread17LinearCombinationISK_Li1EffLNS1K_9ScaleType4KindE0ELNS_15FloatRoundStyleE2ESK_EENS1_15EpilogueDefaultEEEEEvvEEEEvNT_6ParamsE,@"STO_CUDA_ENTRY STV_DEFAULT"
_ZN7cutlass13device_kernelINS_4gemm6kernel13GemmUniversalIN4cute5tupleIJiiiiEEENS1_10collective13CollectiveMmaINS1_37MainloopSm90TmaGmmaWarpSpecializedFP8ILi5ENS5_IJNS4_1CILi2EEESB_NSA_ILi1EEEEEENS1_32KernelTmaWarpSpecializedPingpongEEENS5_IJNSA_ILi64EEENSA_ILi256EEENSA_ILi128EEEEEENS_12float_e4m3_tENS5_IJlSC_lEEESK_SL_NS4_8TiledMMAINS4_8MMA_AtomIJNS4_4SM904GMMA31MMA_64x256x32_F32E4M3E4M3_SS_TNILNSP_7ScaleInE1ELSR_1EEEEEENS4_6LayoutINS5_IJSC_SC_SC_EEENS5_IJNSA_ILi0EEESW_SW_EEEEENS5_IJNS4_10UnderscoreESZ_SZ_EEEEENS4_23SM90_TMA_LOAD_MULTICASTENS4_14ComposedLayoutINS4_7SwizzleILi3ELi4ELi3EEENS4_18smem_ptr_flag_bitsILi8EEENSU_INS5_IJNSA_ILi8EEESI_EEENS5_IJSI_SC_EEEEEEEvNS4_8identityES12_S1C_vS1D_EENS_8epilogue10collective6detail29Sm90TmaWarpSpecializedAdapterINS1G_15DefaultEpilogueISK_SL_SL_NS1F_6thread17LinearCombinationISK_Li1EffLNS1K_9ScaleType4KindE0ELNS_15FloatRoundStyleE2ESK_EENS1_15EpilogueDefaultEEEEEvvEEEEvNT_6ParamsE:
[----:B------:R-:W0:Y:S02]  /*0000*/  LDC R1, c[0x0][0x28] ;  /* 0x00000a00ff017b82 */ /* 0x000e240000000800 */
[----:B0-----:R-:W-:Y:S01]  /*0010*/  VIADD R1, R1, 0xfffffef0 ;  /* 0xfffffef001017836 */ /* 0x001fe20000000000 */
[----:B------:R-:W0:Y:S01]  /*0020*/  S2R R3, SR_TID.X ;  /* 0x0000000000037919 */ /* 0x000e220000002100 */
[----:B------:R-:W-:Y:S01]  /*0030*/  ELECT P0, URZ, PT ;  /* 0x00000000003f782f */ /* 0x000fe20003800000 */
[----:B------:R-:W-:Y:S01]  /*0040*/  BSSY B0, `(.L_x_0) ;  /* 0x0000014000007945 */ /* 0x000fe20003800000 */
[--C-:B0-----:R-:W-:Y:S02]  /*0050*/  SHF.R.U32.HI R0, RZ, 0x5, R3.reuse ;  /* 0x00000005ff007819 */ /* 0x101fe40000011603 */
[----:B------:R-:W-:-:S03]  /*0060*/  SHF.R.U32.HI R5, RZ, 0x7, R3 ;  /* 0x00000007ff057819 */ /* 0x000fc60000011603 */
[----:B------:R-:W0:Y:S02]  /*0070*/  SHFL.IDX PT, R2, R0, RZ, 0x1f ;  /* 0x00001fff00027589 */ /* 0x000e2400000e0000 */
[----:B0-----:R-:W-:Y:S02]  /*0080*/  R2UR UR6, R2 ;  /* 0x00000000020672ca */ /* 0x001fe400000e0000 */
[----:B------:R0:W1:Y:S11]  /*0090*/  SHFL.IDX PT, R2, R5, RZ, 0x1f ;  /* 0x00001fff05027589 */ /* 0x00007600000e0000 */
[----:B------:R-:W-:-:S02]  /*00a0*/  USHF.R.S32.HI UR4, URZ, 0x1f, UR6 ;  /* 0x0000001f3f047899 */ /* 0x000fc40008011406 */
[----:B------:R-:W-:Y:S02]  /*00b0*/  ISETP.NE.OR P0, PT, RZ, UR6, !P0 ;  /* 0x00000006ff007c0c */ /* 0x000fe4000c705670 */
[----:B------:R-:W-:-:S04]  /*00c0*/  ULEA.HI UR4, UR4, UR6, URZ, 0x2 ;  /* 0x0000000604047291 */ /* 0x000fc8000f8f103f */
[----:B------:R-:W-:-:S04]  /*00d0*/  ULOP3.LUT UR4, UR4, 0xfffffffc, URZ, 0xc0, !UPT ;  /* 0xfffffffc04047892 */ /* 0x000fc8000f8ec03f */
[----:B------:R-:W-:-:S03]  /*00e0*/  UIADD3 UR6, UR6, -UR4, URZ ;  /* 0x8000000406067290 */ /* 0x000fc6000fffe03f */
[----:B01----:R-:W-:Y:S09]  /*00f0*/  @P0 BRA `(.L_x_1) ;  /* 0x0000000000200947 */ /* 0x003ff20003800000 */
[----:B------:R-:W-:Y:S02]  /*0100*/  ULDC.64 UR4, c[0x0][0x198] ;  /* 0x0000660000047ab9 */ /* 0x000fe40000000a00 */
[----:B------:R-:W-:Y:S02]  /*0110*/  UIADD3 UR8, UP0, UR4, 0xf0, URZ ;  /* 0x000000f004087890 */ /* 0x000fe4000ff1e03f */
[----:B------:R-:W-:Y:S02]  /*0120*/  UIADD3 UR4, UP1, UR4, 0x1f0, URZ ;  /* 0x000001f004047890 */ /* 0x000fe4000ff3e03f */
[----:B------:R-:W-:Y:S02]  /*0130*/  UIADD3.X UR9, URZ, UR5, URZ, UP0, !UPT ;  /* 0x000000053f097290 */ /* 0x000fe400087fe43f */
[----:B------:R-:W-:-:S07]  /*0140*/  UIADD3.X UR5, URZ, UR5, URZ, UP1, !UPT ;  /* 0x000000053f057290 */ /* 0x000fce0008ffe43f */
[----:B------:R0:W-:Y:S02]  /*0150*/  UTMACCTL.PF [UR8] ;  /* 0x00000000080079b9 */ /* 0x0001e40008040000 */
[----:B------:R0:W-:Y:S02]  /*0160*/  UTMACCTL.PF [UR4] ;  /* 0x00000000040079b9 */ /* 0x0001e40008040000 */
[----:B0-----:R-:W-:Y:S01]  /*0170*/  NOP ;  /* 0x0000000000007918 */ /* 0x001fe20000000000 */
.L_x_1:
[----:B------:R-:W-:Y:S05]  /*0180*/  BSYNC B0 ;  /* 0x0000000000007941 */ /* 0x000fea0003800000 */
.L_x_0:
[----:B------:R-:W0:Y:S01]  /*0190*/  SHFL.IDX PT, R6, R0, RZ, 0x1f ;  /* 0x00001fff00067589 */ /* 0x000e2200000e0000 */
[----:B------:R-:W-:Y:S01]  /*01a0*/  R2UR UR13, R2 ;  /* 0x00000000020d72ca */ /* 0x000fe200000e0000 */
[----:B------:R-:W-:-:S04]  /*01b0*/  UISETP.NE.AND UP0, UPT, UR6, 0x3, UPT ;  /* 0x000000030600788c */ /* 0x000fc8000bf05270 */
[----:B------:R-:W-:-:S08]  /*01c0*/  UISETP.EQ.OR UP0, UPT, UR6, URZ, !UP0 ;  /* 0x0000003f0600728c */ /* 0x000fd0000c702670 */
[----:B------:R-:W-:Y:S02]  /*01d0*/  UIADD3 UR12, UR13, -0x1, URZ ;  /* 0xffffffff0d0c7890 */ /* 0x000fe4000fffe03f */
[----:B------:R-:W-:Y:S02]  /*01e0*/  UISETP.EQ.AND UP0, UPT, UR13, URZ, UP0 ;  /* 0x0000003f0d00728c */ /* 0x000fe40008702270 */
[----:B------:R-:W-:Y:S02]  /*01f0*/  UISETP.GE.U32.AND UP1, UPT, UR12, 0x2, UPT ;  /* 0x000000020c00788c */ /* 0x000fe4000bf26070 */
[----:B------:R-:W-:Y:S01]  /*0200*/  USEL UR15, URZ, 0x1, !UP0 ;  /* 0x000000013f0f7887 */ /* 0x000fe2000c000000 */
[----:B0-----:R-:W-:-:S03]  /*0210*/  ISETP.NE.AND P0, PT, R6, RZ, PT ;  /* 0x000000ff0600720c */ /* 0x001fc60003f05270 */
[----:B------:R-:W-:-:S10]  /*0220*/  USEL UR15, UR15, 0x2, UP1 ;  /* 0x000000020f0f7887 */ /* 0x000fd40008800000 */
[----:B------:R-:W-:Y:S05]  /*0230*/  @P0 BRA `(.L_x_2) ;  /* 0x0000000000600947 */ /* 0x000fea0003800000 */
[----:B------:R-:W0:Y:S01]  /*0240*/  S2UR UR7, SR_CgaCtaId ;  /* 0x00000000000779c3 */ /* 0x000e220000008800 */
[----:B------:R-:W-:Y:S01]  /*0250*/  UMOV UR4, 0x400 ;  /* 0x0000040000047882 */ /* 0x000fe20000000000 */
[----:B------:R-:W-:Y:S01]  /*0260*/  UMOV UR5, 0x1 ;  /* 0x0000000100057882 */ /* 0x000fe20000000000 */
[----:B------:R-:W-:Y:S01]  /*0270*/  UMOV UR8, 0x3 ;  /* 0x0000000300087882 */ /* 0x000fe20000000000 */
[----:B------:R-:W-:Y:S01]  /*0280*/  ELECT P0, URZ, PT ;  /* 0x00000000003f782f */ /* 0x000fe20003800000 */
[----:B------:R-:W-:-:S04]  /*0290*/  UIADD3 UR8, -UR8, 0x100000, URZ ;  /* 0x0010000008087890 */ /* 0x000fc8000fffe13f */
[----:B------:R-:W-:Y:S02]  /*02a0*/  USHF.L.U32 UR9, UR8, 0xb, URZ ;  /* 0x0000000b08097899 */ /* 0x000fe4000800063f */
[----:B------:R-:W-:Y:S02]  /*02b0*/  USHF.L.U32 UR8, UR8, 0x1, URZ ;  /* 0x0000000108087899 */ /* 0x000fe4000800063f */
[----:B0-----:R-:W-:Y:S02]  /*02c0*/  ULEA UR7, UR7, UR4, 0x18 ;  /* 0x0000000407077291 */ /* 0x001fe4000f8ec03f */
[----:B------:R-:W-:-:S04]  /*02d0*/  UIADD3 UR4, -UR5, 0x100000, URZ ;  /* 0x0010000005047890 */ /* 0x000fc8000fffe13f */
[----:B------:R-:W-:Y:S02]  /*02e0*/  USHF.L.U32 UR5, UR4, 0xb, URZ ;  /* 0x0000000b04057899 */ /* 0x000fe4000800063f */
[----:B------:R-:W-:Y:S01]  /*02f0*/  USHF.L.U32 UR4, UR4, 0x1, URZ ;  /* 0x0000000104047899 */ /* 0x000fe2000800063f */
[----:B------:R-:W0:Y:S11]  /*0300*/  FENCE.VIEW.ASYNC.S ;  /* 0x00000000000073c6 */ /* 0x000e360000000000 */
[----:B0-----:R0:W1:Y:S01]  /*0310*/  SYNCS.EXCH.64 URZ, [UR7], UR4 ;  /* 0x00000004073f75b2 */ /* 0x0010620008000100 */
[----:B------:R0:W2:Y:S01]  /*0320*/  SYNCS.EXCH.64 URZ, [UR7+0x28], UR8 ;  /* 0x00002808073f75b2 */ /* 0x0000a20008000100 */
[----:B------:R0:W3:Y:S01]  /*0330*/  SYNCS.EXCH.64 URZ, [UR7+0x8], UR4 ;  /* 0x00000804073f75b2 */ /* 0x0000e20008000100 */
[----:B------:R0:W4:Y:S01]  /*0340*/  SYNCS.EXCH.64 URZ, [UR7+0x30], UR8 ;  /* 0x00003008073f75b2 */ /* 0x0001220008000100 */
[----:B------:R0:W0:Y:S01]  /*0350*/  SYNCS.EXCH.64 URZ, [UR7+0x10], UR4 ;  /* 0x00001004073f75b2 */ /* 0x0000220008000100 */
[----:B------:R0:W0:Y:S01]  /*0360*/  SYNCS.EXCH.64 URZ, [UR7+0x38], UR8 ;  /* 0x00003808073f75b2 */ /* 0x0000220008000100 */
[----:B------:R0:W0:Y:S01]  /*0370*/  SYNCS.EXCH.64 URZ, [UR7+0x18], UR4 ;  /* 0x00001804073f75b2 */ /* 0x0000220008000100 */
[----:B------:R0:W0:Y:S01]  /*0380*/  SYNCS.EXCH.64 URZ, [UR7+0x40], UR8 ;  /* 0x00004008073f75b2 */ /* 0x0000220008000100 */
[----:B------:R0:W0:Y:S01]  /*0390*/  SYNCS.EXCH.64 URZ, [UR7+0x20], UR4 ;  /* 0x00002004073f75b2 */ /* 0x0000220008000100 */
[----:B------:R0:W0:Y:S01]  /*03a0*/  SYNCS.EXCH.64 URZ, [UR7+0x48], UR8 ;  /* 0x00004808073f75b2 */ /* 0x0000220008000100 */
[----:B------:R-:W-:Y:S01]  /*03b0*/  NOP ;  /* 0x0000000000007918 */ /* 0x000fe20000000000 */
.L_x_2:
[----:B------:R-:W-:Y:S01]  /*03c0*/  SHF.R.S32.HI R2, RZ, 0x1f, R3 ;  /* 0x0000001fff027819 */ /* 0x000fe20000011403 */
[----:B------:R-:W5:Y:S01]  /*03d0*/  SHFL.IDX PT, R7, R0, RZ, 0x1f ;  /* 0x00001fff00077589 */ /* 0x000f6200000e0000 */
[----:B------:R-:W1:Y:S01]  /*03e0*/  S2UR UR14, SR_CTAID.X ;  /* 0x00000000000e79c3 */ /* 0x000e620000002500 */
[----:B------:R-:W-:Y:S02]  /*03f0*/  ELECT P0, URZ, PT ;  /* 0x00000000003f782f */ /* 0x000fe40003800000 */
[----:B------:R-:W-:Y:S01]  /*0400*/  LEA.HI R2, R2, R3, RZ, 0x7 ;  /* 0x0000000302027211 */ /* 0x000fe200078f38ff */
[----:B------:R1:W2:Y:S01]  /*0410*/  SHFL.IDX PT, R10, R0, RZ, 0x1f ;  /* 0x00001fff000a7589 */ /* 0x0002a200000e0000 */
[----:B------:R-:W-:Y:S01]  /*0420*/  SHF.R.S32.HI R9, RZ, 0x1f, R6 ;  /* 0x0000001fff097819 */ /* 0x000fe20000011406 */
[----:B0-----:R-:W-:Y:S01]  /*0430*/  ULDC UR4, c[0x0][0x150] ;  /* 0x0000540000047ab9 */ /* 0x001fe20000000800 */
[----:B------:R-:W-:Y:S02]  /*0440*/  LOP3.LUT R2, R2, 0xffffff80, RZ, 0xc0, !PT ;  /* 0xffffff8002027812 */ /* 0x000fe400078ec0ff */
[----:B------:R-:W-:-:S02]  /*0450*/  ELECT P1, URZ, PT ;  /* 0x00000000003f782f */ /* 0x000fc40003820000 */
[----:B------:R-:W-:Y:S01]  /*0460*/  LEA.HI R9, R9, R6, RZ, 0x2 ;  /* 0x0000000609097211 */ /* 0x000fe200078f10ff */
[----:B------:R-:W0:Y:S01]  /*0470*/  LDC R12, c[0x0][0x144] ;  /* 0x00005100ff0c7b82 */ /* 0x000e220000000800 */
[----:B------:R-:W-:Y:S01]  /*0480*/  UMOV UR9, 0x80 ;  /* 0x0000008000097882 */ /* 0x000fe20000000000 */
[----:B------:R-:W-:Y:S01]  /*0490*/  IMAD.IADD R2, R3, 0x1, -R2 ;  /* 0x0000000103027824 */ /* 0x000fe200078e0a02 */
[----:B------:R-:W-:Y:S01]  /*04a0*/  LOP3.LUT R9, R9, 0x3ffffffc, RZ, 0xc0, !PT ;  /* 0x3ffffffc09097812 */ /* 0x000fe200078ec0ff */
[----:B------:R-:W-:Y:S01]  /*04b0*/  NOP ;  /* 0x0000000000007918 */ /* 0x000fe20000000000 */
[----:B------:R-:W-:Y:S01]  /*04c0*/  NOP ;  /* 0x0000000000007918 */ /* 0x000fe20000000000 */
[----:B------:R-:W-:Y:S02]  /*04d0*/  ISETP.NE.AND P3, PT, RZ, UR13, PT ;  /* 0x0000000dff007c0c */ /* 0x000fe4000bf65270 */
[----:B------:R-:W-:Y:S01]  /*04e0*/  SHF.R.S32.HI R13, RZ, 0x1f, R2 ;  /* 0x0000001fff0d7819 */ /* 0x000fe20000011402 */
[----:B------:R-:W-:-:S02]  /*04f0*/  IMAD.IADD R9, R6, 0x1, -R9 ;  /* 0x0000000106097824 */ /* 0x000fc400078e0a09 */
[----:B------:R-:W3:Y:S01]  /*0500*/  SHFL.IDX PT, R6, R5, RZ, 0x1f ;  /* 0x00001fff05067589 */ /* 0x000ee200000e0000 */
[----:B------:R-:W-:Y:S02]  /*0510*/  LEA.HI R4, R13, R2, RZ, 0x3 ;  /* 0x000000020d047211 */ /* 0x000fe400078f18ff */
[----:B-----5:R-:W-:Y:S02]  /*0520*/  ISETP.NE.OR P0, PT, R7, RZ, !P0 ;  /* 0x000000ff0700720c */ /* 0x020fe40004705670 */
[--C-:B------:R-:W-:Y:S02]  /*0530*/  SHF.R.S32.HI R7, RZ, 0x3, R4.reuse ;  /* 0x00000003ff077819 */ /* 0x100fe40000011404 */
[----:B------:R-:W-:Y:S02]  /*0540*/  SHF.R.S32.HI R8, RZ, 0x1f, R4 ;  /* 0x0000001fff087819 */ /* 0x000fe40000011404 */
[----:B------:R-:W5:Y:S01]  /*0550*/  S2R R4, SR_CTAID.Y ;  /* 0x0000000000047919 */ /* 0x000f620000002600 */
[----:B-1----:R-:W-:-:S02]  /*0560*/  I2FP.F32.U32 R0, UR14 ;  /* 0x0000000e00007c45 */ /* 0x002fc40008201000 */
[----:B------:R-:W-:Y:S02]  /*0570*/  LEA.HI R8, R8, R7, RZ, 0x2 ;  /* 0x0000000708087211 */ /* 0x000fe400078f10ff */
[----:B--2---:R-:W-:Y:S01]  /*0580*/  ISETP.NE.OR P1, PT, R10, RZ, !P1 ;  /* 0x000000ff0a00720c */ /* 0x004fe20004f25670 */
[----:B------:R-:W-:Y:S01]  /*0590*/  FMUL R11, R0, UR4 ;  /* 0x00000004000b7c20 */ /* 0x000fe20008400000 */
[----:B------:R-:W-:Y:S01]  /*05a0*/  LOP3.LUT R8, R8, 0xfffffffc, RZ, 0xc0, !PT ;  /* 0xfffffffc08087812 */ /* 0x000fe200078ec0ff */
[----:B------:R-:W-:Y:S01]  /*05b0*/  VOTEU.ALL UP0, P0 ;  /* 0x00000000003f7886 */ /* 0x000fe20000000000 */
[----:B------:R-:W-:-:S03]  /*05c0*/  ULDC UR4, c[0x0][0x154] ;  /* 0x0000550000047ab9 */ /* 0x000fc60000000800 */
[----:B------:R-:W1:Y:S01]  /*05d0*/  F2I.U32.TRUNC.NTZ R11, R11 ;  /* 0x0000000b000b7305 */ /* 0x000e62000020f000 */
[----:B------:R-:W-:Y:S01]  /*05e0*/  IMAD.IADD R8, R7, 0x1, -R8 ;  /* 0x0000000107087824 */ /* 0x000fe200078e0a08 */
[----:B------:R-:W2:Y:S01]  /*05f0*/  @!UP0 S2UR UR8, SR_CgaCtaId ;  /* 0x00000000000889c3 */ /* 0x000ea20000008800 */
[----:B------:R-:W-:Y:S01]  /*0600*/  @!UP0 UMOV UR7, 0x400 ;  /* 0x0000040000078882 */ /* 0x000fe20000000000 */
[----:B---3--:R-:W-:Y:S01]  /*0610*/  R2UR UR18, R6 ;  /* 0x00000000061272ca */ /* 0x008fe200000e0000 */
[----:B------:R-:W-:Y:S01]  /*0620*/  IMAD R8, R9, 0x4, R8 ;  /* 0x0000000409087824 */ /* 0x000fe200078e0208 */
[----:B------:R-:W-:Y:S01]  /*0630*/  VOTEU.ALL UP1, P1 ;  /* 0x00000000003f7886 */ /* 0x000fe20000820000 */
[----:B------:R-:W-:Y:S01]  /*0640*/  VOTEU.ALL UP2, P1 ;  /* 0x00000000003f7886 */ /* 0x000fe20000840000 */
[----:B------:R-:W-:Y:S01]  /*0650*/  VOTEU.ALL UP3, P1 ;  /* 0x00000000003f7886 */ /* 0x000fe20000860000 */
[C---:B------:R-:W-:Y:S01]  /*0660*/  IMAD.SHL.U32 R7, R8.reuse, 0x4, RZ ;  /* 0x0000000408077824 */ /* 0x040fe200078e00ff */
[----:B------:R-:W-:Y:S01]  /*0670*/  LEA.HI R0, R8, R8, RZ, 0x1 ;  /* 0x0000000808007211 */ /* 0x000fe200078f08ff */
[----:B------:R-:W3:Y:S01]  /*0680*/  @!UP1 S2UR UR11, SR_CgaCtaId ;  /* 0x00000000000b99c3 */ /* 0x000ee20000008800 */
[----:B------:R-:W-:Y:S01]  /*0690*/  @!UP1 UMOV UR10, 0x400 ;  /* 0x00000400000a9882 */ /* 0x000fe20000000000 */
[----:B------:R-:W-:Y:S01]  /*06a0*/  VOTEU.ALL UP4, P1 ;  /* 0x00000000003f7886 */ /* 0x000fe20000880000 */
[----:B------:R-:W-:Y:S01]  /*06b0*/  LOP3.LUT R9, R0, 0xfffffffe, RZ, 0xc0, !PT ;  /* 0xfffffffe00097812 */ /* 0x000fe200078ec0ff */
[----:B-1----:R-:W-:Y:S01]  /*06c0*/  IMAD.MOV R15, RZ, RZ, -R11 ;  /* 0x000000ffff0f7224 */ /* 0x002fe200078e0a0b */
[----:B------:R-:W-:Y:S01]  /*06d0*/  LOP3.LUT R16, R8, 0xc, R7, 0x78, !PT ;  /* 0x0000000c08107812 */ /* 0x000fe200078e7807 */
[----:B------:R-:W-:-:S02]  /*06e0*/  VOTEU.ALL UP5, P1 ;  /* 0x00000000003f7886 */ /* 0x000fc400008a0000 */
[----:B0-----:R-:W-:Y:S01]  /*06f0*/  IMAD R14, R12, R15, UR14 ;  /* 0x0000000e0c0e7e24 */ /* 0x001fe2000f8e020f */
[----:B-----5:R-:W-:Y:S01]  /*0700*/  I2FP.F32.U32 R0, R4 ;  /* 0x0000000400007245 */ /* 0x020fe20000201000 */
[----:B------:R-:W0:Y:S01]  /*0710*/  LDC R15, c[0x0][0x148] ;  /* 0x00005200ff0f7b82 */ /* 0x000e220000000800 */
[----:B------:R-:W-:Y:S01]  /*0720*/  IMAD.IADD R9, R8, 0x1, -R9 ;  /* 0x0000000108097824 */ /* 0x000fe200078e0a09 */
[----:B------:R1:W-:Y:S02]  /*0730*/  STL [R1+0x78], R16 ;  /* 0x0000781001007387 */ /* 0x0003e40000100800 */
[----:B------:R-:W-:Y:S01]  /*0740*/  FMUL R0, R0, UR4 ;  /* 0x0000000400007c20 */ /* 0x000fe20008400000 */
[----:B------:R-:W-:Y:S01]  /*0750*/  UMOV UR4, 0x20 ;  /* 0x0000002000047882 */ /* 0x000fe20000000000 */
[----:B------:R-:W-:Y:S01]  /*0760*/  ISETP.NE.AND P2, PT, R9, R14, PT ;  /* 0x0000000e0900720c */ /* 0x000fe20003f45270 */
[----:B--2---:R-:W-:Y:S01]  /*0770*/  @!UP0 ULEA UR7, UR8, UR7, 0x18 ;  /* 0x0000000708078291 */ /* 0x004fe2000f8ec03f */
[----:B------:R-:W2:Y:S01]  /*0780*/  LDC R8, c[0x0][0x140] ;  /* 0x00005000ff087b82 */ /* 0x000ea20000000800 */
[----:B------:R-:W-:-:S04]  /*0790*/  @!UP0 UIADD3 UR4, -UR4, 0x100000, URZ ;  /* 0x0010000004048890 */ /* 0x000fc8000fffe13f */
[----:B------:R-:W-:Y:S02]  /*07a0*/  @!UP0 USHF.L.U32 UR5, UR4, 0xb, URZ ;  /* 0x0000000b04058899 */ /* 0x000fe4000800063f */
[----:B------:R-:W-:Y:S01]  /*07b0*/  @!UP0 USHF.L.U32 UR4, UR4, 0x1, URZ ;  /* 0x0000000104048899 */ /* 0x000fe2000800063f */
[----:B------:R-:W5:Y:S01]  /*07c0*/  F2I.U32.TRUNC.NTZ R0, R0 ;  /* 0x0000000000007305 */ /* 0x000f62000020f000 */
[----:B------:R-:W-:-:S04]  /*07d0*/  @!UP1 UIADD3 UR8, -UR9, 0x100000, URZ ;  /* 0x0010000009089890 */ /* 0x000fc8000fffe13f */
[----:B------:R-:W-:Y:S02]  /*07e0*/  @!UP1 USHF.L.U32 UR9, UR8, 0xb, URZ ;  /* 0x0000000b08099899 */ /* 0x000fe4000800063f */
[----:B------:R-:W-:Y:S01]  /*07f0*/  @!UP1 USHF.L.U32 UR8, UR8, 0x1, URZ ;  /* 0x0000000108089899 */ /* 0x000fe2000800063f */
[----:B------:R-:W-:Y:S01]  /*0800*/  VOTEU.ALL UP0, P0 ;  /* 0x00000000003f7886 */ /* 0x000fe20000000000 */
[----:B---3--:R-:W-:Y:S01]  /*0810*/  @!UP1 ULEA UR10, UR11, UR10, 0x18 ;  /* 0x0000000a0b0a9291 */ /* 0x008fe2000f8ec03f */
[----:B------:R-:W-:Y:S01]  /*0820*/  VOTEU.ALL UP1, P0 ;  /* 0x00000000003f7886 */ /* 0x000fe20000020000 */
[----:B------:R-:W-:-:S04]  /*0830*/  LOP3.LUT P0, RZ, R2, 0x7, RZ, 0xc0, !PT ;  /* 0x0000000702ff7812 */ /* 0x000fc8000780c0ff */
[C---:B------:R-:W-:Y:S01]  /*0840*/  ISETP.LT.U32.AND P0, PT, R16.reuse, 0x4, !P0 ;  /* 0x000000041000780c */ /* 0x040fe20004701070 */
[----:B------:R-:W3:Y:S02]  /*0850*/  FENCE.VIEW.ASYNC.S ;  /* 0x00000000000073c6 */ /* 0x000ee40000000000 */
[----:B---3--:R1:W3:Y:S01]  /*0860*/  @!UP0 SYNCS.EXCH.64 URZ, [UR7+0x80], UR4 ;  /* 0x00008004073f85b2 */ /* 0x0082e20008000100 */
[----:B-----5:R-:W-:Y:S01]  /*0870*/  IMAD.MOV R18, RZ, RZ, -R0 ;  /* 0x000000ffff127224 */ /* 0x020fe200078e0a00 */
[----:B------:R-:W-:-:S03]  /*0880*/  @P2 LEA.HI R0, R16, R16, RZ, 0x1 ;  /* 0x0000001010002211 */ /* 0x000fc600078f08ff */
[----:B0-----:R-:W-:Y:S01]  /*0890*/  IMAD R7, R15, R18, R4 ;  /* 0x000000120f077224 */ /* 0x001fe200078e0204 */
[----:B------:R-:W-:Y:S02]  /*08a0*/  @P2 SHF.R.S32.HI R0, RZ, 0x1, R0 ;  /* 0x00000001ff002819 */ /* 0x000fe40000011400 */
[----:B--2---:R-:W-:Y:S02]  /*08b0*/  ISETP.EQ.U32.AND P1, PT, R8, 0x1, PT ;  /* 0x000000010800780c */ /* 0x004fe40003f22070 */
[----:B------:R-:W-:Y:S01]  /*08c0*/  @P2 ISETP.NE.AND P4, PT, R0, R7, PT ;  /* 0x000000070000220c */ /* 0x000fe20003f85270 */
[----:B------:R-:W-:Y:S01]  /*08d0*/  IMAD.MOV.U32 R0, RZ, RZ, 0x1 ;  /* 0x00000001ff007424 */ /* 0x000fe200078e00ff */
[----:B------:R-:W-:Y:S02]  /*08e0*/  SEL R7, RZ, 0x1, !P0 ;  /* 0x00000001ff077807 */ /* 0x000fe40004000000 */
[----:B------:R-:W-:Y:S01]  /*08f0*/  @P2 SEL R0, RZ, 0x1, P4 ;  /* 0x00000001ff002807 */ /* 0x000fe20002000000 */
[----:B------:R1:W0:Y:S01]  /*0900*/  @!UP1 SYNCS.EXCH.64 URZ, [UR7+0x88], UR4 ;  /* 0x00008804073f95b2 */ /* 0x0002220008000100 */
[----:B------:R-:W-:-:S02]  /*0910*/  NOP ;  /* 0x0000000000007918 */ /* 0x000fc40000000000 */
[----:B------:R-:W-:-:S05]  /*0920*/  LOP3.LUT R0, R0, R7, RZ, 0xc0, !PT ;  /* 0x0000000700007212 */ /* 0x000fca00078ec0ff */
[----:B------:R1:W-:Y:S01]  /*0930*/  STL [R1+0x70], R0 ;  /* 0x0000700001007387 */ /* 0x0003e20000100800 */
[----:B------:R1:W2:Y:S01]  /*0940*/  @!UP2 SYNCS.EXCH.64 URZ, [UR10+0x60], UR8 ;  /* 0x000060080a3fa5b2 */ /* 0x0002a20008000100 */
[----:B------:R1:W0:Y:S01]  /*0950*/  @!UP3 SYNCS.EXCH.64 URZ, [UR10+0x68], UR8 ;  /* 0x000068080a3fb5b2 */ /* 0x0002220008000100 */
[----:B------:R1:W0:Y:S01]  /*0960*/  @!UP4 SYNCS.EXCH.64 URZ, [UR10+0x70], UR8 ;  /* 0x000070080a3fc5b2 */ /* 0x0002220008000100 */
[----:B------:R1:W0:Y:S01]  /*0970*/  @!UP5 SYNCS.EXCH.64 URZ, [UR10+0x78], UR8 ;  /* 0x000078080a3fd5b2 */ /* 0x0002220008000100 */
[----:B------:R-:W-:Y:S01]  /*0980*/  NOP ;  /* 0x0000000000007918 */ /* 0x000fe20000000000 */
[----:B---3--:R-:W-:Y:S05]  /*0990*/  @!P1 BRA `(.L_x_3) ;  /* 0x0000000000089947 */ /* 0x008fea0003800000 */
[----:B0-2-4-:R-:W-:Y:S01]  /*09a0*/  UCGABAR_ARV ;  /* 0x00000000000079c7 */ /* 0x015fe20008000000 */
[----:B------:R-:W-:Y:S05]  /*09b0*/  BRA `(.L_x_4) ;  /* 0x0000000000047947 */ /* 0x000fea0003800000 */
.L_x_3:
[----:B0-2-4-:R-:W-:Y:S01]  /*09c0*/  NOP ;  /* 0x0000000000007918 */ /* 0x015fe20000000000 */
.L_x_4:
[----:B-1----:R-:W-:Y:S01]  /*09d0*/  ULDC.64 UR4, c[0x0][0x598] ;  /* 0x0001660000047ab9 */ /* 0x002fe20000000a00 */
[----:B------:R-:W-:Y:S01]  /*09e0*/  ULDC.64 UR20, c[0x0][0x208] ;  /* 0x0000820000147ab9 */ /* 0x000fe20000000a00 */
[----:B------:R-:W-:-:S04]  /*09f0*/  ISETP.NE.U32.AND P0, PT, RZ, UR4, PT ;  /* 0x00000004ff007c0c */ /* 0x000fc8000bf05070 */
[----:B------:R-:W-:-:S13]  /*0a00*/  ISETP.NE.AND.EX P0, PT, RZ, UR5, PT, P0 ;  /* 0x00000005ff007c0c */ /* 0x000fda000bf05300 */
[----:B------:R-:W-:Y:S05]  /*0a10*/  @!P0 BRA `(.L_x_5) ;  /* 0x0000000000208947 */ /* 0x000fea0003800000 */
[----:B------:R-:W0:Y:S02]  /*0a20*/  LDC.64 R6, c[0x0][0x598] ;  /* 0x00016600ff067b82 */ /* 0x000e240000000a00 */
[----:B0-----:R-:W2:Y:S02]  /*0a30*/  LDG.E.64 R6, desc[UR20][R6.64] ;  /* 0x0000001406067981 */ /* 0x001ea4000c1e1b00 */
[----:B--2---:R-:W-:-:S04]  /*0a40*/  ISETP.NE.U32.AND P0, PT, R6, RZ, PT ;  /* 0x000000ff0600720c */ /* 0x004fc80003f05070 */
[----:B------:R-:W-:-:S13]  /*0a50*/  ISETP.NE.AND.EX P0, PT, R7, RZ, PT, P0 ;  /* 0x000000ff0700720c */ /* 0x000fda0003f05300 */
[----:B------:R-:W-:Y:S05]  /*0a60*/  @!P0 BRA `(.L_x_5) ;  /* 0x00000000000c8947 */ /* 0x000fea0003800000 */
[----:B------:R-:W2:Y:S02]  /*0a70*/  LD.E R6, desc[UR20][R6.64] ;  /* 0x0000001406067980 */ /* 0x000ea4000c101900 */
[----:B--2---:R-:W-:Y:S01]  /*0a80*/  R2UR UR32, R6 ;  /* 0x00000000062072ca */ /* 0x004fe200000e0000 */
[----:B------:R-:W-:-:S14]  /*0a90*/  BRA `(.L_x_6) ;  /* 0x0000000000247947 */ /* 0x000fdc0003800000 */
.L_x_5:
[----:B------:R-:W-:Y:S02]  /*0aa0*/  ULDC.64 UR4, c[0x0][0x588] ;  /* 0x0001620000047ab9 */ /* 0x000fe40000000a00 */
[----:B------:R-:W-:-:S04]  /*0ab0*/  ISETP.NE.U32.AND P0, PT, RZ, UR4, PT ;  /* 0x00000004ff007c0c */ /* 0x000fc8000bf05070 */
[----:B------:R-:W-:-:S13]  /*0ac0*/  ISETP.NE.AND.EX P0, PT, RZ, UR5, PT, P0 ;  /* 0x00000005ff007c0c */ /* 0x000fda000bf05300 */
[----:B------:R-:W-:Y:S05]  /*0ad0*/  @!P0 BRA `(.L_x_7) ;  /* 0x0000000000108947 */ /* 0x000fea0003800000 */
[----:B------:R-:W0:Y:S02]  /*0ae0*/  LDC.64 R6, c[0x0][0x588] ;  /* 0x00016200ff067b82 */ /* 0x000e240000000a00 */
[----:B0-----:R-:W2:Y:S02]  /*0af0*/  LDG.E R6, desc[UR20][R6.64] ;  /* 0x0000001406067981 */ /* 0x001ea4000c1e1900 */
[----:B--2---:R-:W-:Y:S01]  /*0b00*/  R2UR UR32, R6 ;  /* 0x00000000062072ca */ /* 0x004fe200000e0000 */
[----:B------:R-:W-:-:S14]  /*0b10*/  BRA `(.L_x_6) ;  /* 0x0000000000047947 */ /* 0x000fdc0003800000 */
.L_x_7:
[----:B------:R-:W-:-:S05]  /*0b20*/  ULDC UR32, c[0x0][0x580] ;  /* 0x0001600000207ab9 */ /* 0x000fca0000000800 */
.L_x_6:
[----:B------:R-:W-:Y:S02]  /*0b30*/  ULDC.64 UR4, c[0x0][0x5a0] ;  /* 0x0001680000047ab9 */ /* 0x000fe40000000a00 */
        /* <DEDUP_REMOVED lines=11> */
.L_x_8:
        /* <DEDUP_REMOVED lines=8> */
.L_x_10:
[----:B------:R-:W-:-:S05]  /*0c70*/  ULDC UR31, c[0x0][0x584] ;  /* 0x00016100001f7ab9 */ /* 0x000fca0000000800 */
.L_x_9:
[----:B------:R-:W0:Y:S01]  /*0c80*/  LDC R0, c[0x0][0x65c] ;  /* 0x00019700ff007b82 */ /* 0x000e220000000800 */
[----:B------:R-:W-:Y:S01]  /*0c90*/  IMAD.U32 R6, RZ, RZ, UR14 ;  /* 0x0000000eff067e24 */ /* 0x000fe2000f8e00ff */
[----:B------:R-:W-:Y:S01]  /*0ca0*/  UISETP.NE.AND UP0, UPT, UR13, 0x2, UPT ;  /* 0x000000020d00788c */ /* 0x000fe2000bf05270 */
[----:B------:R-:W-:Y:S01]  /*0cb0*/  IMAD.MOV.U32 R7, RZ, RZ, RZ ;  /* 0x000000ffff077224 */ /* 0x000fe200078e00ff */
[----:B------:R-:W-:Y:S01]  /*0cc0*/  ULDC UR7, c[0x0][0x28c] ;  /* 0x0000a30000077ab9 */ /* 0x000fe20000000800 */
[----:B------:R-:W-:Y:S01]  /*0cd0*/  UMOV UR5, URZ ;  /* 0x0000003f00057c82 */ /* 0x000fe20008000000 */
[----:B------:R-:W-:Y:S02]  /*0ce0*/  UIADD3 UR7, UR7, 0x7f, URZ ;  /* 0x0000007f07077890 */ /* 0x000fe4000fffe03f */
[----:B------:R-:W-:Y:S01]  /*0cf0*/  PLOP3.LUT P0, PT, PT, PT, UP0, 0x80, 0x0 ;  /* 0x000000000000781c */ /* 0x000fe20003f0f008 */
[----:B------:R-:W-:Y:S01]  /*0d00*/  UMOV UR4, URZ ;  /* 0x0000003f00047c82 */ /* 0x000fe20008000000 */
[----:B------:R-:W-:Y:S01]  /*0d10*/  USHF.R.S32.HI UR10, URZ, 0x1f, UR7 ;  /* 0x0000001f3f0a7899 */ /* 0x000fe20008011407 */
[----:B------:R-:W-:-:S03]  /*0d20*/  ULDC.64 UR22, c[0x0][0x650] ;  /* 0x0001940000167ab9 */ /* 0x000fc60000000a00 */
[----:B------:R-:W-:Y:S01]  /*0d30*/  ULEA.HI UR10, UR10, UR7, URZ, 0x7 ;  /* 0x000000070a0a7291 */ /* 0x000fe2000f8f383f */
[----:B0-----:R-:W-:-:S13]  /*0d40*/  ISETP.NE.AND P2, PT, R0, 0x1, PT ;  /* 0x000000010000780c */ /* 0x001fda0003f45270 */
[----:B------:R-:W0:Y:S01]  /*0d50*/  @P2 LDC R9, c[0x0][0x10] ;  /* 0x00000400ff092b82 */ /* 0x000e220000000800 */
[----:B------:R-:W-:-:S07]  /*0d60*/  @P2 IMAD.MOV.U32 R5, RZ, RZ, RZ ;  /* 0x000000ffff052224 */ /* 0x000fce00078e00ff */
[----:B------:R-:W1:Y:S01]  /*0d70*/  @!P2 LDC R11, c[0x0][0xc] ;  /* 0x00000300ff0bab82 */ /* 0x000e620000000800 */
[----:B------:R-:W-:Y:S01]  /*0d80*/  ULDC UR8, c[0x0][0xc] ;  /* 0x0000030000087ab9 */ /* 0x000fe20000000800 */
[----:B------:R-:W-:Y:S01]  /*0d90*/  ULDC UR9, c[0x0][0x10] ;  /* 0x0000040000097ab9 */ /* 0x000fe20000000800 */
[----:B------:R-:W-:Y:S01]  /*0da0*/  ULDC UR7, c[0x0][0x14] ;  /* 0x0000050000077ab9 */ /* 0x000fe20000000800 */
[----:B------:R-:W-:-:S04]  /*0db0*/  UIMAD.WIDE.U32 UR8, UR8, UR9, URZ ;  /* 0x00000009080872a5 */ /* 0x000fc8000f8e003f */
[----:B------:R-:W-:Y:S02]  /*0dc0*/  UIMAD.WIDE.U32 UR16, UR8, UR7, URZ ;  /* 0x00000007081072a5 */ /* 0x000fe4000f8e003f */
[----:B------:R-:W-:-:S04]  /*0dd0*/  UIMAD UR13, UR9, UR7, URZ ;  /* 0x00000007090d72a4 */ /* 0x000fc8000f8e023f */
[----:B------:R-:W-:Y:S01]  /*0de0*/  UIADD3 UR13, UR17, UR13, URZ ;  /* 0x0000000d110d7290 */ /* 0x000fe2000fffe03f */
[----:B0-----:R-:W-:Y:S01]  /*0df0*/  @P2 IMAD.WIDE.U32 R8, R9, UR14, R4 ;  /* 0x0000000e09082c25 */ /* 0x001fe2000f8e0004 */
[----:B------:R-:W-:-:S03]  /*0e00*/  USHF.R.S32.HI UR14, URZ, 0x7, UR10 ;  /* 0x000000073f0e7899 */ /* 0x000fc6000801140a */
[----:B------:R-:W-:Y:S02]  /*0e10*/  @P2 IMAD.MOV.U32 R12, RZ, RZ, R8 ;  /* 0x000000ffff0c2224 */ /* 0x000fe400078e0008 */
[----:B-1----:R-:W-:-:S04]  /*0e20*/  @!P2 IMAD.WIDE.U32 R6, R4, R11, R6 ;  /* 0x0000000b0406a225 */ /* 0x002fc800078e0006 */
[----:B------:R-:W-:Y:S02]  /*0e30*/  @P2 IMAD.MOV.U32 R11, RZ, RZ, RZ ;  /* 0x000000ffff0b2224 */ /* 0x000fe400078e00ff */
[----:B------:R-:W-:Y:S02]  /*0e40*/  @!P2 IMAD.MOV.U32 R12, RZ, RZ, R6 ;  /* 0x000000ffff0ca224 */ /* 0x000fe400078e0006 */
[----:B------:R-:W-:Y:S02]  /*0e50*/  @P2 IMAD.IADD R10, R9, 0x1, R11 ;  /* 0x00000001090a2824 */ /* 0x000fe400078e020b */
[----:B------:R-:W-:Y:S01]  /*0e60*/  @!P2 IMAD.MOV.U32 R10, RZ, RZ, R7 ;  /* 0x000000ffff0aa224 */ /* 0x000fe200078e0007 */
[----:B------:R0:W-:Y:S03]  /*0e70*/  STL [R1+0x80], R12 ;  /* 0x0000800c01007387 */ /* 0x0001e60000100800 */
[----:B------:R-:W-:Y:S01]  /*0e80*/  IMAD.MOV.U32 R16, RZ, RZ, R10 ;  /* 0x000000ffff107224 */ /* 0x000fe200078e000a */
[----:B------:R0:W-:Y:S01]  /*0e90*/  STL [R1+0x7c], R10 ;  /* 0x00007c0a01007387 */ /* 0x0001e20000100800 */
[----:B------:R-:W-:Y:S05]  /*0ea0*/  @P0 BRA `(.L_x_11) ;  /* 0x0000000000280947 */ /* 0x000fea0003800000 */
[----:B0-----:R-:W-:Y:S01]  /*0eb0*/  IADD3 R12, P0, R12, UR16, RZ ;  /* 0x000000100c0c7c10 */ /* 0x001fe2000ff1e0ff */
[----:B------:R-:W-:Y:S02]  /*0ec0*/  UISETP.GE.U32.AND UP0, UPT, UR14, 0x5, UPT ;  /* 0x000000050e00788c */ /* 0x000fe4000bf06070 */
[----:B------:R-:W-:Y:S01]  /*0ed0*/  UIMAD.WIDE.U32 UR4, UR14, -0x33333333, URZ ;  /* 0xcccccccd0e0478a5 */ /* 0x000fe2000f8e003f */
[----:B------:R-:W-:Y:S01]  /*0ee0*/  IADD3.X R16, R16, UR13, RZ, P0, !PT ;  /* 0x0000000d10107c10 */ /* 0x000fe200087fe4ff */
[----:B------:R1:W-:Y:S02]  /*0ef0*/  STL [R1+0x80], R12 ;  /* 0x0000800c01007387 */ /* 0x0003e40000100800 */
[----:B------:R-:W-:Y:S02]  /*0f00*/  USHF.R.U32.HI UR5, URZ, 0x2, UR5 ;  /* 0x000000023f057899 */ /* 0x000fe40008011605 */
[----:B------:R1:W-:Y:S01]  /*0f10*/  STL [R1+0x7c], R16 ;  /* 0x00007c1001007387 */ /* 0x0003e20000100800 */
[----:B------:R-:W-:-:S02]  /*0f20*/  UMOV UR4, URZ ;  /* 0x0000003f00047c82 */ /* 0x000fc40008000000 */
[----:B------:R-:W-:Y:S02]  /*0f30*/  @UP0 ULOP3.LUT UR4, UR5, 0x1, URZ, 0xc0, !UPT ;  /* 0x0000000105040892 */ /* 0x000fe4000f8ec03f */
[----:B------:R-:W-:-:S12]  /*0f40*/  UIMAD UR5, UR5, -0x5, UR14 ;  /* 0xfffffffb050578a4 */ /* 0x000fd8000f8e020e */
.L_x_11:
[----:B------:R-:W-:Y:S01]  /*0f50*/  IMAD.MOV.U32 R8, RZ, RZ, -0x1 ;  /* 0xffffffffff087424 */ /* 0x000fe200078e00ff */
[----:B------:R-:W-:Y:S01]  /*0f60*/  ISETP.GE.U32.AND P0, PT, R12, UR22, PT ;  /* 0x000000160c007c0c */ /* 0x000fe2000bf06070 */
[----:B------:R-:W-:Y:S01]  /*0f70*/  IMAD.MOV.U32 R6, RZ, RZ, -0x1 ;  /* 0xffffffffff067424 */ /* 0x000fe200078e00ff */
[----:B------:R-:W-:Y:S01]  /*0f80*/  PRMT R0, RZ, 0x7610, R0 ;  /* 0x00007610ff007816 */ /* 0x000fe20000000000 */
[----:B------:R-:W-:Y:S01]  /*0f90*/  IMAD.MOV.U32 R7, RZ, RZ, -0x1 ;  /* 0xffffffffff077424 */ /* 0x000fe200078e00ff */
[----:B------:R2:W-:Y:S01]  /*0fa0*/  STL [R1+0x84], R8 ;  /* 0x0000840801007387 */ /* 0x0005e20000100800 */
[----:B------:R-:W-:-:S03]  /*0fb0*/  ISETP.GE.U32.AND.EX P0, PT, R16, UR23, PT, P0 ;  /* 0x0000001710007c0c */ /* 0x000fc6000bf06100 */
[----:B------:R2:W-:Y:S04]  /*0fc0*/  STL [R1+0x74], R6 ;  /* 0x0000740601007387 */ /* 0x0005e80000100800 */
[----:B------:R2:W-:Y:S06]  /*0fd0*/  STL [R1+0x88], R7 ;  /* 0x0000880701007387 */ /* 0x0005ec0000100800 */
[----:B------:R-:W-:Y:S05]  /*0fe0*/  @P0 BRA `(.L_x_12) ;  /* 0x0000000400380947 */ /* 0x000fea0003800000 */
[----:B------:R-:W3:Y:S01]  /*0ff0*/  LDC.64 R20, c[0x0][0x628] ;  /* 0x00018a00ff147b82 */ /* 0x000ee20000000a00 */
[----:B--2---:R-:W-:Y:S02]  /*1000*/  IMAD.MOV.U32 R6, RZ, RZ, R12 ;  /* 0x000000ffff067224 */ /* 0x004fe400078e000c */
[----:B------:R-:W-:-:S05]  /*1010*/  IMAD.MOV.U32 R7, RZ, RZ, R16 ;  /* 0x000000ffff077224 */ /* 0x000fca00078e0010 */
[----:B------:R-:W2:Y:S08]  /*1020*/  LDC R0, c[0x0][0x630] ;  /* 0x00018c00ff007b82 */ /* 0x000eb00000000800 */
[----:B------:R-:W4:Y:S01]  /*1030*/  LDC.64 R22, c[0x0][0x620] ;  /* 0x00018800ff167b82 */ /* 0x000f220000000a00 */
[----:B---3--:R-:W-:-:S04]  /*1040*/  ISETP.NE.U32.AND P0, PT, R20, RZ, PT ;  /* 0x000000ff1400720c */ /* 0x008fc80003f05070 */
[----:B------:R-:W-:-:S13]  /*1050*/  ISETP.NE.AND.EX P0, PT, R21, RZ, PT, P0 ;  /* 0x000000ff1500720c */ /* 0x000fda0003f05300 */
[----:B--2-4-:R-:W-:Y:S05]  /*1060*/  @!P0 BRA `(.L_x_13) ;  /* 0x0000000000288947 */ /* 0x014fea0003800000 */
[----:B------:R-:W2:Y:S02]  /*1070*/  LDC R11, c[0x0][0x634] ;  /* 0x00018d00ff0b7b82 */ /* 0x000ea40000000800 */
[----:B--2---:R-:W-:-:S05]  /*1080*/  IADD3 R11, P0, R12, R11, RZ ;  /* 0x0000000b0c0b7210 */ /* 0x004fca0007f1e0ff */
[----:B------:R-:W-:-:S04]  /*1090*/  IMAD.X R17, RZ, RZ, R16, P0 ;  /* 0x000000ffff117224 */ /* 0x000fc800000e0610 */
[----:B------:R-:W-:-:S04]  /*10a0*/  IMAD.WIDE.U32 R6, R17, R20, RZ ;  /* 0x0000001411067225 */ /* 0x000fc800078e00ff */
[----:B------:R-:W-:-:S04]  /*10b0*/  IMAD.WIDE.U32 R8, P0, R11, R21, R6 ;  /* 0x000000150b087225 */ /* 0x000fc80007800006 */
[----:B------:R-:W-:-:S04]  /*10c0*/  IMAD.WIDE.U32 R6, R11, R20, RZ ;  /* 0x000000140b067225 */ /* 0x000fc800078e00ff */
[----:B------:R-:W-:Y:S01]  /*10d0*/  IMAD.X R11, RZ, RZ, RZ, P0 ;  /* 0x000000ffff0b7224 */ /* 0x000fe200000e06ff */
[----:B------:R-:W-:Y:S01]  /*10e0*/  IADD3 RZ, P0, R7, R8, RZ ;  /* 0x0000000807ff7210 */ /* 0x000fe20007f1e0ff */
[----:B0-----:R-:W-:-:S04]  /*10f0*/  IMAD.MOV.U32 R10, RZ, RZ, R9 ;  /* 0x000000ffff0a7224 */ /* 0x001fc800078e0009 */
[----:B------:R-:W-:-:S08]  /*1100*/  IMAD.WIDE.U32.X R6, R17, R21, R10, P0 ;  /* 0x0000001511067225 */ /* 0x000fd000000e040a */
.L_x_13:
[----:B------:R-:W2:Y:S01]  /*1110*/  LDC.64 R24, c[0x0][0x640] ;  /* 0x00019000ff187b82 */ /* 0x000ea20000000a00 */
[-CC-:B------:R-:W-:Y:S01]  /*1120*/  SHF.R.U64 R27, R6, R0.reuse, R7.reuse ;  /* 0x00000000061b7219 */ /* 0x180fe20000001207 */
[----:B------:R-:W-:Y:S01]  /*1130*/  IMAD.MOV.U32 R6, RZ, RZ, R12 ;  /* 0x000000ffff067224 */ /* 0x000fe200078e000c */
[----:B------:R-:W-:Y:S02]  /*1140*/  SHF.R.U32.HI R0, RZ, R0, R7 ;  /* 0x00000000ff007219 */ /* 0x000fe40000011607 */
[----:B------:R-:W-:-:S03]  /*1150*/  IADD3 R9, P0, RZ, -R27, RZ ;  /* 0x8000001bff097210 */ /* 0x000fc60007f1e0ff */
[----:B------:R-:W1:Y:S02]  /*1160*/  LDC R8, c[0x0][0x618] ;  /* 0x00018600ff087b82 */ /* 0x000e640000000800 */
[----:B------:R-:W-:-:S04]  /*1170*/  IMAD.X R7, RZ, RZ, ~R0, P0 ;  /* 0x000000ffff077224 */ /* 0x000fc800000e0e00 */
[-C--:B------:R-:W-:Y:S02]  /*1180*/  IMAD R0, R7, R22.reuse, RZ ;  /* 0x0000001607007224 */ /* 0x080fe400078e02ff */
[----:B0-----:R-:W0:Y:S01]  /*1190*/  LDC R10, c[0x0][0x608] ;  /* 0x00018200ff0a7b82 */ /* 0x001e220000000800 */
[----:B------:R-:W-:Y:S02]  /*11a0*/  IMAD.MOV.U32 R7, RZ, RZ, R16 ;  /* 0x000000ffff077224 */ /* 0x000fe400078e0010 */
[----:B------:R-:W-:-:S05]  /*11b0*/  IMAD.WIDE.U32 R6, R9, R22, R6 ;  /* 0x0000001609067225 */ /* 0x000fca00078e0006 */
[----:B------:R-:W3:Y:S01]  /*11c0*/  LDC R21, c[0x0][0x658] ;  /* 0x00019600ff157b82 */ /* 0x000ee20000000800 */
[----:B------:R-:W-:Y:S01]  /*11d0*/  IMAD R9, R9, R23, R0 ;  /* 0x0000001709097224 */ /* 0x000fe200078e0200 */
[----:B--2---:R-:W-:Y:S01]  /*11e0*/  ISETP.NE.U32.AND P0, PT, R24, RZ, PT ;  /* 0x000000ff1800720c */ /* 0x004fe20003f05070 */
[----:B------:R-:W-:Y:S02]  /*11f0*/  IMAD.MOV.U32 R0, RZ, RZ, -0x1 ;  /* 0xffffffffff007424 */ /* 0x000fe400078e00ff */
[----:B------:R-:W-:Y:S01]  /*1200*/  IMAD.IADD R7, R7, 0x1, R9 ;  /* 0x0000000107077824 */ /* 0x000fe200078e0209 */
[----:B------:R-:W-:Y:S01]  /*1210*/  ISETP.NE.AND.EX P0, PT, R25, RZ, PT, P0 ;  /* 0x000000ff1900720c */ /* 0x000fe20003f05300 */
[----:B------:R-:W-:Y:S01]  /*1220*/  IMAD.MOV.U32 R22, RZ, RZ, 0x1 ;  /* 0x00000001ff167424 */ /* 0x000fe200078e00ff */
[----:B------:R-:W2:Y:S02]  /*1230*/  LDC R19, c[0x0][0x600] ;  /* 0x00018000ff137b82 */ /* 0x000ea40000000800 */
[----:B-1----:R-:W-:-:S02]  /*1240*/  SHF.R.U64 R16, R6, R8, R7 ;  /* 0x0000000806107219 */ /* 0x002fc40000001207 */
[----:B------:R-:W-:-:S04]  /*1250*/  SHF.R.U32.HI R7, RZ, R8, R7 ;  /* 0x00000008ff077219 */ /* 0x000fc80000011607 */
[----:B------:R-:W1:Y:S01]  /*1260*/  LDC R20, c[0x0][0x648] ;  /* 0x00019200ff147b82 */ /* 0x000e620000000800 */
[-CC-:B0-----:R-:W-:Y:S02]  /*1270*/  SHF.R.U64 R29, R16, R10.reuse, R7.reuse ;  /* 0x0000000a101d7219 */ /* 0x181fe40000001207 */
[----:B------:R-:W-:-:S05]  /*1280*/  SHF.R.U32.HI R6, RZ, R10, R7 ;  /* 0x0000000aff067219 */ /* 0x000fca0000011607 */
[----:B------:R-:W0:Y:S01]  /*1290*/  LDC R23, c[0x0][0x638] ;  /* 0x00018e00ff177b82 */ /* 0x000e220000000800 */
[-CC-:B---3--:R-:W-:Y:S02]  /*12a0*/  SHF.R.U64 R28, R29, R21.reuse, R6.reuse ;  /* 0x000000151d1c7219 */ /* 0x188fe40000001206 */
[-C--:B------:R-:W-:Y:S02]  /*12b0*/  SHF.L.U32 R0, R0, R21.reuse, RZ ;  /* 0x0000001500007219 */ /* 0x080fe400000006ff */
[----:B------:R-:W-:Y:S01]  /*12c0*/  SHF.R.U32.HI R7, RZ, R21, R6 ;  /* 0x00000015ff077219 */ /* 0x000fe20000011606 */
[----:B------:R-:W-:Y:S01]  /*12d0*/  IMAD.MOV.U32 R6, RZ, RZ, R28 ;  /* 0x000000ffff067224 */ /* 0x000fe200078e001c */
[----:B------:R-:W-:Y:S01]  /*12e0*/  LOP3.LUT R12, RZ, R0, RZ, 0x33, !PT ;  /* 0x00000000ff0c7212 */ /* 0x000fe200078e33ff */
[----:B------:R-:W3:Y:S01]  /*12f0*/  LDC R26, c[0x0][0x610] ;  /* 0x00018400ff1a7b82 */ /* 0x000ee20000000800 */
[----:B------:R-:W-:Y:S05]  /*1300*/  @!P0 BRA `(.L_x_14) ;  /* 0x0000000000288947 */ /* 0x000fea0003800000 */
[----:B------:R-:W4:Y:S02]  /*1310*/  LDC R11, c[0x0][0x64c] ;  /* 0x00019300ff0b7b82 */ /* 0x000f240000000800 */
[----:B----4-:R-:W-:-:S05]  /*1320*/  IADD3 R11, P0, R28, R11, RZ ;  /* 0x0000000b1c0b7210 */ /* 0x010fca0007f1e0ff */
[----:B------:R-:W-:-:S04]  /*1330*/  IMAD.X R17, RZ, RZ, R7, P0 ;  /* 0x000000ffff117224 */ /* 0x000fc800000e0607 */
[----:B------:R-:W-:-:S04]  /*1340*/  IMAD.WIDE.U32 R6, R17, R24, RZ ;  /* 0x0000001811067225 */ /* 0x000fc800078e00ff */
[----:B------:R-:W-:-:S04]  /*1350*/  IMAD.WIDE.U32 R8, P0, R11, R25, R6 ;  /* 0x000000190b087225 */ /* 0x000fc80007800006 */
[----:B------:R-:W-:-:S04]  /*1360*/  IMAD.WIDE.U32 R6, R11, R24, RZ ;  /* 0x000000180b067225 */ /* 0x000fc800078e00ff */
[----:B------:R-:W-:Y:S01]  /*1370*/  IMAD.X R11, RZ, RZ, RZ, P0 ;  /* 0x000000ffff0b7224 */ /* 0x000fe200000e06ff */
[----:B------:R-:W-:Y:S01]  /*1380*/  IADD3 RZ, P0, R7, R8, RZ ;  /* 0x0000000807ff7210 */ /* 0x000fe20007f1e0ff */
[----:B------:R-:W-:-:S04]  /*1390*/  IMAD.MOV.U32 R10, RZ, RZ, R9 ;  /* 0x000000ffff0a7224 */ /* 0x000fc800078e0009 */
[----:B------:R-:W-:-:S08]  /*13a0*/  IMAD.WIDE.U32.X R6, R17, R25, R10, P0 ;  /* 0x0000001911067225 */ /* 0x000fd000000e040a */
.L_x_14:
[----:B-1----:R-:W-:Y:S01]  /*13b0*/  SHF.R.U64 R6, R6, R20, R7 ;  /* 0x0000001406067219 */ /* 0x002fe20000001207 */
[----:B--2---:R-:W-:Y:S01]  /*13c0*/  VIADD R7, R19, 0xffffffff ;  /* 0xffffffff13077836 */ /* 0x004fe20000000000 */
[----:B------:R-:W-:Y:S01]  /*13d0*/  SHF.L.U32 R0, R22, R21, RZ ;  /* 0x0000001516007219 */ /* 0x000fe200000006ff */
[----:B------:R-:W-:Y:S01]  /*13e0*/  @P2 IMAD R14, R15, R18, R4 ;  /* 0x000000120f0e2224 */ /* 0x000fe200078e0204 */
[----:B------:R-:W-:Y:S01]  /*13f0*/  LOP3.LUT R5, R29, R12, RZ, 0xc0, !PT ;  /* 0x0000000c1d057212 */ /* 0x000fe200078ec0ff */
[----:B------:R-:W-:Y:S01]  /*1400*/  IMAD.MOV R8, RZ, RZ, -R6 ;  /* 0x000000ffff087224 */ /* 0x000fe200078e0a06 */
[----:B------:R-:W-:-:S03]  /*1410*/  LOP3.LUT R7, R16, R7, RZ, 0xc0, !PT ;  /* 0x0000000710077212 */ /* 0x000fc600078ec0ff */
[----:B------:R-:W-:Y:S02]  /*1420*/  IMAD R5, R0, R6, R5 ;  /* 0x0000000600057224 */ /* 0x000fe400078e0205 */
[----:B0-----:R-:W-:Y:S02]  /*1430*/  IMAD R0, R8, R23, R28 ;  /* 0x0000001708007224 */ /* 0x001fe400078e021c */
[----:B---3--:R-:W-:Y:S02]  /*1440*/  IMAD R4, R5, R26, R14 ;  /* 0x0000001a05047224 */ /* 0x008fe400078e020e */
[----:B------:R-:W-:Y:S02]  /*1450*/  IMAD.MOV.U32 R6, RZ, RZ, 0x1 ;  /* 0x00000001ff067424 */ /* 0x000fe400078e00ff */
[----:B------:R-:W-:-:S03]  /*1460*/  IMAD R5, R0, R19, R7 ;  /* 0x0000001300057224 */ /* 0x000fc600078e0207 */
[----:B------:R-:W-:Y:S02]  /*1470*/  PRMT R0, R6, 0x7610, R0 ;  /* 0x0000761006007816 */ /* 0x000fe40000000000 */
[----:B------:R-:W-:Y:S02]  /*1480*/  SEL R6, R5, R4, !P2 ;  /* 0x0000000405067207 */ /* 0x000fe40005000000 */
[----:B------:R-:W-:-:S03]  /*1490*/  SEL R4, R4, R5, !P2 ;  /* 0x0000000504047207 */ /* 0x000fc60005000000 */
[----:B------:R3:W-:Y:S04]  /*14a0*/  STL [R1+0x88], R6 ;  /* 0x0000880601007387 */ /* 0x0007e80000100800 */
[----:B------:R3:W-:Y:S04]  /*14b0*/  STL [R1+0x74], R27 ;  /* 0x0000741b01007387 */ /* 0x0007e80000100800 */
[----:B------:R3:W-:Y:S02]  /*14c0*/  STL [R1+0x84], R4 ;  /* 0x0000840401007387 */ /* 0x0007e40000100800 */
.L_x_12:
[----:B------:R-:W-:Y:S05]  /*14d0*/  @!P1 BRA `(.L_x_15) ;  /* 0x00000000000c9947 */ /* 0x000fea0003800000 */
[----:B------:R-:W-:Y:S01]  /*14e0*/  UCGABAR_WAIT ;  /* 0x0000000000007dc7 */ /* 0x000fe20008000000 */
[----:B------:R-:W-:Y:S01]  /*14f0*/  CCTL.IVALL ;  /* 0x00000000ff00798f */ /* 0x000fe20002000000 */
[----:B------:R-:W-:Y:S05]  /*1500*/  BRA `(.L_x_16) ;  /* 0x0000000000047947 */ /* 0x000fea0003800000 */
.L_x_15:
[----:B------:R-:W-:Y:S06]  /*1510*/  BAR.SYNC.DEFER_BLOCKING 0x0 ;  /* 0x0000000000007b1d */ /* 0x000fec0000010000 */
.L_x_16:
[----:B------:R-:W-:Y:S05]  /*1520*/  @!P3 BRA `(.L_x_17) ;  /* 0x000000dc0054b947 */ /* 0x000fea0003800000 */
[----:B------:R-:W-:-:S06]  /*1530*/  UISETP.GT.U32.AND UP0, UPT, UR12, 0x1, UPT ;  /* 0x000000010c00788c */ /* 0x000fcc000bf04070 */
[----:B------:R-:W-:-:S13]  /*1540*/  PLOP3.LUT P0, PT, PT, PT, UP0, 0x80, 0x0 ;  /* 0x000000000000781c */ /* 0x000fda0003f0f008 */
[----:B------:R-:W-:Y:S05]  /*1550*/  @P0 EXIT ;  /* 0x000000000000094d */ /* 0x000fea0003800000 */
.L_x_18:
[----:B------:R-:W-:-:S08]  /*1560*/  NOP ;  /* 0x0000000000007918 */ /* 0x000fd00000000000 */
[----:B------:R-:W4:Y:S02]  /*1570*/  USETMAXREG.TRY_ALLOC.CTAPOOL UP0, 0xe8 ;  /* 0x000000e8000079c8 */ /* 0x000f240008000600 */
[----:B----4-:R-:W-:-:S13]  /*1580*/  PLOP3.LUT P0, PT, PT, PT, UP0, 0x80, 0x0 ;  /* 0x000000000000781c */ /* 0x010fda0003f0f008 */
[----:B------:R-:W-:Y:S05]  /*1590*/  @!P0 BRA `(.L_x_18) ;  /* 0xfffffffc00f08947 */ /* 0x000fea000383ffff */
[----:B------:R-:W-:-:S13]  /*15a0*/  LOP3.LUT P0, RZ, R0, 0xff, RZ, 0xc0, !PT ;  /* 0x000000ff00ff7812 */ /* 0x000fda000780c0ff */
[----:B------:R-:W-:Y:S05]  /*15b0*/  @!P0 EXIT ;  /* 0x000000000000894d */ /* 0x000fea0003800000 */
[----:B------:R-:W4:Y:S01]  /*15c0*/  S2UR UR6, SR_CgaCtaId ;  /* 0x00000000000679c3 */ /* 0x000f220000008800 */
[CC--:B------:R-:W-:Y:S01]  /*15d0*/  LEA.HI R0, R13.reuse, R2.reuse, RZ, 0x2 ;  /* 0x000000020d007211 */ /* 0x0c0fe200078f10ff */
[----:B------:R-:W-:Y:S01]  /*15e0*/  UIADD3 UR7, UR18, -0x1, URZ ;  /* 0xffffffff12077890 */ /* 0x000fe2000fffe03f */
[----:B------:R-:W-:Y:S01]  /*15f0*/  LEA.HI R13, R13, R2, RZ, 0x5 ;  /* 0x000000020d0d7211 */ /* 0x000fe200078f28ff */
[----:B------:R-:W-:Y:S01]  /*1600*/  UMOV UR22, 0x400 ;  /* 0x0000040000167882 */ /* 0x000fe20000000000 */
[--C-:B---3--:R-:W-:Y:S01]  /*1610*/  SHF.R.S32.HI R4, RZ, 0x2, R0.reuse ;  /* 0x00000002ff047819 */ /* 0x108fe20000011400 */
[----:B------:R-:W-:Y:S01]  /*1620*/  UISETP.LT.AND UP0, UPT, UR14, 0x1, UPT ;  /* 0x000000010e00788c */ /* 0x000fe2000bf01270 */
[----:B------:R-:W-:Y:S01]  /*1630*/  SHF.R.S32.HI R3, RZ, 0x1f, R0 ;  /* 0x0000001fff037819 */ /* 0x000fe20000011400 */
[----:B------:R-:W-:Y:S01]  /*1640*/  ULOP3.LUT UR30, UR15, 0x1, URZ, 0xfc, !UPT ;  /* 0x000000010f1e7892 */ /* 0x000fe2000f8efc3f */
[----:B------:R-:W-:Y:S01]  /*1650*/  SHF.R.S32.HI R13, RZ, 0x5, R13 ;  /* 0x00000005ff0d7819 */ /* 0x000fe2000001140d */
[----:B------:R-:W-:Y:S01]  /*1660*/  USEL UR19, UR14, 0x1, UP0 ;  /* 0x000000010e137887 */ /* 0x000fe20008000000 */
[----:B------:R-:W-:Y:S01]  /*1670*/  LEA.HI R3, R3, R4, RZ, 0x3 ;  /* 0x0000000403037211 */ /* 0x000fe200078f18ff */
[----:B------:R-:W-:-:S02]  /*1680*/  UISETP.NE.AND UP0, UPT, UR7, URZ, UPT ;  /* 0x0000003f0700728c */ /* 0x000fc4000bf05270 */
[----:B------:R-:W-:Y:S01]  /*1690*/  USHF.L.U32 UR29, UR14, 0x1, URZ ;  /* 0x000000010e1d7899 */ /* 0x000fe2000800063f */
[----:B------:R-:W-:Y:S01]  /*16a0*/  LOP3.LUT R3, R3, 0xfffffff8, RZ, 0xc0, !PT ;  /* 0xfffffff803037812 */ /* 0x000fe200078ec0ff */
[----:B------:R-:W-:Y:S02]  /*16b0*/  UIADD3 UR19, -UR19, UR14, URZ ;  /* 0x0000000e13137290 */ /* 0x000fe4000fffe13f */
[----:B------:R-:W-:Y:S02]  /*16c0*/  USEL UR27, URZ, 0x1, UP0 ;  /* 0x000000013f1b7887 */ /* 0x000fe40008000000 */
[----:B------:R-:W-:Y:S01]  /*16d0*/  IMAD.IADD R4, R4, 0x1, -R3 ;  /* 0x0000000104047824 */ /* 0x000fe200078e0a03 */
[----:B------:R-:W-:Y:S01]  /*16e0*/  LOP3.LUT R3, R0, 0xfffffffc, RZ, 0xc0, !PT ;  /* 0xfffffffc00037812 */ /* 0x000fe200078ec0ff */
[----:B----4-:R-:W-:-:S03]  /*16f0*/  ULEA UR22, UR6, UR22, 0x18 ;  /* 0x0000001606167291 */ /* 0x010fc6000f8ec03f */
[--C-:B------:R-:W-:Y:S01]  /*1700*/  SHF.R.S32.HI R5, RZ, 0x1f, R4.reuse ;  /* 0x0000001fff057819 */ /* 0x100fe20000011404 */
[----:B------:R-:W-:Y:S01]  /*1710*/  USHF.L.U32 UR6, UR7, 0x3, URZ ;  /* 0x0000000307067899 */ /* 0x000fe2000800063f */
[C-C-:B------:R-:W-:Y:S01]  /*1720*/  IMAD R0, R13.reuse, -0x10, -R4.reuse ;  /* 0xfffffff00d007824 */ /* 0x140fe200078e0a04 */
[----:B------:R-:W-:Y:S01]  /*1730*/  UIADD3 UR28, UR22, 0x60, URZ ;  /* 0x00000060161c7890 */ /* 0x000fe2000fffe03f */
[----:B--2---:R-:W-:Y:S01]  /*1740*/  IMAD.IADD R6, R2, 0x1, -R3 ;  /* 0x0000000102067824 */ /* 0x004fe200078e0a03 */
[----:B------:R-:W-:Y:S01]  /*1750*/  ULOP3.LUT UR6, UR6, 0x8, URZ, 0xc0, !UPT ;  /* 0x0000000806067892 */ /* 0x000fe2000f8ec03f */
[----:B------:R-:W-:Y:S01]  /*1760*/  IMAD.WIDE R2, R13, 0x10, R4 ;  /* 0x000000100d027825 */ /* 0x000fe200078e0204 */
[----:B------:R-:W-:Y:S02]  /*1770*/  ULEA UR18, UR18, UR28, 0x3 ;  /* 0x0000001c12127291 */ /* 0x000fe4000f8e183f */
[----:B------:R-:W-:Y:S01]  /*1780*/  ULOP3.LUT UR26, UR6, 0x8, URZ, 0x3c, !UPT ;  /* 0x00000008061a7892 */ /* 0x000fe2000f8e3c3f */
[----:B------:R2:W-:Y:S01]  /*1790*/  STL [R1+0x8c], R6 ;  /* 0x00008c0601007387 */ /* 0x0005e20000100800 */
[----:B------:R-:W-:-:S03]  /*17a0*/  ULOP3.LUT UR12, UR6, 0x18, URZ, 0x3c, !UPT ;  /* 0x00000018060c7892 */ /* 0x000fc6000f8e3c3f */
[----:B------:R-:W-:Y:S02]  /*17b0*/  ULDC UR6, c[0x0][0x284] ;  /* 0x0000a10000067ab9 */ /* 0x000fe40000000800 */
[----:B------:R-:W-:-:S05]  /*17c0*/  VIADD R0, R0, UR6 ;  /* 0x0000000600007c36 */ /* 0x000fca0008000000 */
[----:B------:R2:W-:Y:S04]  /*17d0*/  STL [R1+0x98], R0 ;  /* 0x0000980001007387 */ /* 0x0005e80000100800 */
[----:B------:R2:W-:Y:S02]  /*17e0*/  STL.64 [R1+0x90], R2 ;  /* 0x0000900201007387 */ /* 0x0005e40000100a00 */
.L_x_301:
[----:B--2---:R-:W-:Y:S01]  /*17f0*/  IMAD.U32 R0, RZ, RZ, UR27 ;  /* 0x0000001bff007e24 */ /* 0x004fe2000f8e00ff */
[----:B0-----:R-:W2:Y:S01]  /*1800*/  LDC R2, c[0x0][0x28c] ;  /* 0x0000a300ff027b82 */ /* 0x001ea20000000800 */
[----:B------:R-:W-:Y:S01]  /*1810*/  UMOV UR6, URZ ;  /* 0x0000003f00067c82 */ /* 0x000fe20008000000 */
[----:B------:R-:W-:Y:S02]  /*1820*/  UMOV UR23, UR5 ;  /* 0x0000000500177c82 */ /* 0x000fe40008000000 */
[----:B------:R-:W-:-:S04]  /*1830*/  SHF.L.U32 R0, R0, 0x1f, RZ ;  /* 0x0000001f00007819 */ /* 0x000fc800000006ff */
[----:B------:R-:W3:Y:S01]  /*1840*/  SYNCS.PHASECHK.TRANS64.TRYWAIT P0, [UR18+-0x8], R0 ;  /* 0xfffff800ff0075a7 */ /* 0x000ee20008000152 */
[----:B--2---:R-:W-:Y:S01]  /*1850*/  ISETP.GE.AND P1, PT, R2, 0x1, PT ;  /* 0x000000010200780c */ /* 0x004fe20003f26270 */
[----:B---34-:R-:W-:-:S12]  /*1860*/  @!P0 BRA `(.L_x_19) ;  /* 0x000000ec00208947 */ /* 0x018fd80003800000 */
.L_x_324:
[----:B------:R3:W-:Y:S01]  /*1870*/  STL [R1+0x6c], RZ ;  /* 0x00006cff01007387 */ /* 0x0007e20000100800 */
[----:B------:R-:W-:Y:S01]  /*1880*/  UMOV UR24, UR4 ;  /* 0x0000000400187c82 */ /* 0x000fe20008000000 */
[----:B------:R-:W-:Y:S01]  /*1890*/  UMOV UR7, URZ ;  /* 0x0000003f00077c82 */ /* 0x000fe20008000000 */
[----:B------:R-:W-:Y:S01]  /*18a0*/  UMOV UR8, URZ ;  /* 0x0000003f00087c82 */ /* 0x000fe20008000000 */
[----:B------:R3:W-:Y:S01]  /*18b0*/  STL [R1+0x68], RZ ;  /* 0x000068ff01007387 */ /* 0x0007e20000100800 */
[----:B--2---:R-:W-:Y:S01]  /*18c0*/  IMAD.MOV.U32 R0, RZ, RZ, RZ ;  /* 0x000000ffff007224 */ /* 0x004fe200078e00ff */
[----:B------:R-:W-:Y:S02]  /*18d0*/  CS2R R2, SRZ ;  /* 0x0000000000027805 */ /* 0x000fe4000001ff00 */
[----:B------:R-:W-:Y:S01]  /*18e0*/  CS2R R4, SRZ ;  /* 0x0000000000047805 */ /* 0x000fe2000001ff00 */
[----:B------:R3:W-:Y:S01]  /*18f0*/  STL [R1+0x64], RZ ;  /* 0x000064ff01007387 */ /* 0x0007e20000100800 */
[----:B------:R-:W-:-:S02]  /*1900*/  CS2R R6, SRZ ;  /* 0x0000000000067805 */ /* 0x000fc4000001ff00 */
[----:B------:R-:W-:Y:S02]  /*1910*/  CS2R R8, SRZ ;  /* 0x0000000000087805 */ /* 0x000fe4000001ff00 */
[----:B0-----:R-:W-:Y:S01]  /*1920*/  CS2R R10, SRZ ;  /* 0x00000000000a7805 */ /* 0x001fe2000001ff00 */
[----:B------:R3:W-:Y:S01]  /*1930*/  STL [R1+0x60], RZ ;  /* 0x000060ff01007387 */ /* 0x0007e20000100800 */
[----:B-1----:R-:W-:Y:S02]  /*1940*/  CS2R R12, SRZ ;  /* 0x00000000000c7805 */ /* 0x002fe4000001ff00 */
[----:B------:R-:W-:Y:S02]  /*1950*/  CS2R R14, SRZ ;  /* 0x00000000000e7805 */ /* 0x000fe4000001ff00 */
[----:B------:R-:W-:Y:S01]  /*1960*/  CS2R R16, SRZ ;  /* 0x0000000000107805 */ /* 0x000fe2000001ff00 */
[----:B------:R3:W-:Y:S01]  /*1970*/  STL [R1+0x5c], RZ ;  /* 0x00005cff01007387 */ /* 0x0007e20000100800 */
[----:B------:R-:W-:-:S02]  /*1980*/  CS2R R18, SRZ ;  /* 0x0000000000127805 */ /* 0x000fc4000001ff00 */
[----:B------:R-:W-:Y:S02]  /*1990*/  CS2R R20, SRZ ;  /* 0x0000000000147805 */ /* 0x000fe4000001ff00 */
[----:B------:R-:W-:Y:S01]  /*19a0*/  CS2R R22, SRZ ;  /* 0x0000000000167805 */ /* 0x000fe2000001ff00 */
[----:B------:R3:W-:Y:S01]  /*19b0*/  STL [R1+0x58], RZ ;  /* 0x000058ff01007387 */ /* 0x0007e20000100800 */
[----:B------:R-:W-:Y:S02]  /*19c0*/  CS2R R152, SRZ ;  /* 0x0000000000987805 */ /* 0x000fe4000001ff00 */
        /* <DEDUP_REMOVED lines=48> */
[----:B------:R-:W-:Y:S01]  /*1cd0*/  CS2R R226, SRZ ;  /* 0x0000000000e27805 */ /* 0x000fe2000001ff00 */
[----:B------:R-:W-:Y:S01]  /*1ce0*/  IMAD.MOV.U32 R228, RZ, RZ, RZ ;  /* 0x000000ffffe47224 */ /* 0x000fe200078e00ff */
[----:B------:R3:W-:Y:S01]  /*1cf0*/  STL [R1+0x24], RZ ;  /* 0x000024ff01007387 */ /* 0x0007e20000100800 */
[----:B------:R-:W-:Y:S02]  /*1d00*/  CS2R R24, SRZ ;  /* 0x0000000000187805 */ /* 0x000fe4000001ff00 */
[----:B------:R-:W-:-:S02]  /*1d10*/  CS2R R26, SRZ ;  /* 0x00000000001a7805 */ /* 0x000fc4000001ff00 */
[----:B------:R-:W-:Y:S01]  /*1d20*/  CS2R R28, SRZ ;  /* 0x00000000001c7805 */ /* 0x000fe2000001ff00 */
[----:B------:R3:W-:Y:S01]  /*1d30*/  STL [R1+0x20], RZ ;  /* 0x000020ff01007387 */ /* 0x0007e20000100800 */
[----:B------:R-:W-:Y:S02]  /*1d40*/  CS2R R30, SRZ ;  /* 0x00000000001e7805 */ /* 0x000fe4000001ff00 */
[----:B------:R-:W-:Y:S02]  /*1d50*/  CS2R R32, SRZ ;  /* 0x0000000000207805 */ /* 0x000fe4000001ff00 */
[----:B------:R-:W-:Y:S01]  /*1d60*/  CS2R R34, SRZ ;  /* 0x0000000000227805 */ /* 0x000fe2000001ff00 */
        /* <DEDUP_REMOVED lines=28> */
[----:B------:R3:W-:Y:S01]  /*1f30*/  STL [R1], RZ ;  /* 0x000000ff01007387 */ /* 0x0007e20000100800 */
[----:B------:R-:W-:Y:S02]  /*1f40*/  CS2R R78, SRZ ;  /* 0x00000000004e7805 */ /* 0x000fe4000001ff00 */
[----:B------:R-:W-:Y:S02]  /*1f50*/  CS2R R80, SRZ ;  /* 0x0000000000507805 */ /* 0x000fe4000001ff00 */
[----:B------:R-:W-:Y:S02]  /*1f60*/  CS2R R82, SRZ ;  /* 0x0000000000527805 */ /* 0x000fe4000001ff00 */
[----:B------:R-:W-:Y:S02]  /*1f70*/  CS2R R84, SRZ ;  /* 0x0000000000547805 */ /* 0x000fe4000001ff00 */
[----:B------:R-:W-:-:S02]  /*1f80*/  CS2R R86, SRZ ;  /* 0x0000000000567805 */ /* 0x000fc4000001ff00 */
[----:B------:R-:W-:Y:S02]  /*1f90*/  CS2R R88, SRZ ;  /* 0x0000000000587805 */ /* 0x000fe4000001ff00 */
        /* <DEDUP_REMOVED lines=30> */
[----:B------:R-:W-:Y:S01]  /*2180*/  CS2R R150, SRZ ;  /* 0x0000000000967805 */ /* 0x000fe2000001ff00 */
[----:B---3--:R-:W-:Y:S06]  /*2190*/  @!P1 BRA `(.L_x_20) ;  /* 0x0000001000a09947 */ /* 0x008fec0003800000 */
[----:B------:R-:W-:-:S06]  /*21a0*/  UISETP.NE.AND UP0, UPT, UR30, 0x3, UPT ;  /* 0x000000031e00788c */ /* 0x000fcc000bf05270 */
[----:B------:R-:W-:-:S13]  /*21b0*/  PLOP3.LUT P1, PT, PT, PT, UP0, 0x80, 0x0 ;  /* 0x000000000000781c */ /* 0x000fda0003f2f008 */
[----:B------:R-:W-:Y:S05]  /*21c0*/  @!P1 BRA `(.L_x_21) ;  /* 0x0000000000049947 */ /* 0x000fea0003800000 */
[----:B------:R-:W-:Y:S01]  /*21d0*/  BPT.TRAP 0x1 ;  /* 0x000000040000795c */ /* 0x000fe20000300000 */
.L_x_21:
[----:B------:R-:W-:Y:S01]  /*21e0*/  ULEA UR6, UR5, UR22, 0x3 ;  /* 0x0000001605067291 */ /* 0x000fe2000f8e183f */
[----:B------:R-:W-:-:S05]  /*21f0*/  IMAD.U32 R0, RZ, RZ, UR4 ;  /* 0x00000004ff007e24 */ /* 0x000fca000f8e00ff */
[----:B------:R-:W-:-:S04]  /*2200*/  SHF.L.U32 R0, R0, 0x1f, RZ ;  /* 0x0000001f00007819 */ /* 0x000fc800000006ff */
[----:B------:R0:W1:Y:S01]  /*2210*/  SYNCS.PHASECHK.TRANS64.TRYWAIT P0, [UR6], R0 ;  /* 0x00000000ff0075a7 */ /* 0x0000620008000146 */
[----:B------:R-:W-:Y:S05]  /*2220*/  @!P1 BRA `(.L_x_22) ;  /* 0x0000000000049947 */ /* 0x000fea0003800000 */
[----:B------:R-:W-:Y:S01]  /*2230*/  BPT.TRAP 0x1 ;  /* 0x000000040000795c */ /* 0x000fe20000300000 */
.L_x_22:
[----:B-1----:R-:W-:Y:S05]  /*2240*/  @P0 BRA `(.L_x_23) ;  /* 0x0000000000080947 */ /* 0x002fea0003800000 */
[----:B------:R-:W1:Y:S02]  /*2250*/  SYNCS.PHASECHK.TRANS64.TRYWAIT P0, [UR6], R0 ;  /* 0x00000000ff0075a7 */ /* 0x000e640008000146 */
[----:B-1----:R-:W-:Y:S05]  /*2260*/  @!P0 BRA `(.L_x_24) ;  /* 0x000000e000b88947 */ /* 0x002fea0003800000 */
.L_x_23:
[----:B------:R-:W-:Y:S01]  /*2270*/  UIADD3 UR6, UR22, 0x180, URZ ;  /* 0x0000018016067890 */ /* 0x000fe2000fffe03f */
[----:B------:R-:W-:Y:S01]  /*2280*/  WARPGROUP.ARRIVE ;  /* 0x00000000000079c5 */ /* 0x000fe20000000000 */
[----:B------:R-:W-:Y:S01]  /*2290*/  UIADD3 UR7, UR22, 0xa180, URZ ;  /* 0x0000a18016077890 */ /* 0x000fe2000fffe03f */
[----:B------:R2:W-:Y:S01]  /*22a0*/  STL [R1+0x6c], RZ ;  /* 0x00006cff01007387 */ /* 0x0005e20000100800 */
[----:B------:R-:W-:Y:S01]  /*22b0*/  USHF.R.U32.HI UR6, URZ, 0x4, UR6 ;  /* 0x000000043f067899 */ /* 0x000fe20008011606 */
[----:B01----:R-:W-:Y:S01]  /*22c0*/  IMAD.MOV.U32 R0, RZ, RZ, RZ ;  /* 0x000000ffff007224 */ /* 0x003fe200078e00ff */
[----:B------:R-:W-:Y:S01]  /*22d0*/  USHF.R.U32.HI UR7, URZ, 0x4, UR7 ;  /* 0x000000043f077899 */ /* 0x000fe20008011607 */
[----:B------:R2:W-:Y:S01]  /*22e0*/  STL [R1+0x68], RZ ;  /* 0x000068ff01007387 */ /* 0x0005e20000100800 */
[----:B------:R-:W-:Y:S01]  /*22f0*/  ULOP3.LUT UR6, UR6, 0x3fff, URZ, 0xc0, !UPT ;  /* 0x00003fff06067892 */ /* 0x000fe2000f8ec03f */
[----:B------:R-:W-:Y:S01]  /*2300*/  CS2R R2, SRZ ;  /* 0x0000000000027805 */ /* 0x000fe2000001ff00 */
[----:B------:R-:W-:Y:S01]  /*2310*/  ULOP3.LUT UR7, UR7, 0x3fff, URZ, 0xc0, !UPT ;  /* 0x00003fff07077892 */ /* 0x000fe2000f8ec03f */
[----:B------:R2:W-:Y:S01]  /*2320*/  STL [R1+0x64], RZ ;  /* 0x000064ff01007387 */ /* 0x0005e20000100800 */
[----:B------:R-:W-:Y:S01]  /*2330*/  ULOP3.LUT UR6, UR6, 0x10000, URZ, 0xfc, !UPT ;  /* 0x0001000006067892 */ /* 0x000fe2000f8efc3f */
[----:B------:R-:W-:Y:S01]  /*2340*/  CS2R R4, SRZ ;  /* 0x0000000000047805 */ /* 0x000fe2000001ff00 */
[----:B------:R-:W-:Y:S01]  /*2350*/  ULOP3.LUT UR7, UR7, 0x10000, URZ, 0xfc, !UPT ;  /* 0x0001000007077892 */ /* 0x000fe2000f8efc3f */
[----:B------:R2:W-:Y:S01]  /*2360*/  STL [R1+0x60], RZ ;  /* 0x000060ff01007387 */ /* 0x0005e20000100800 */
[----:B------:R-:W-:Y:S01]  /*2370*/  ULEA UR6, UR5, UR6, 0x9 ;  /* 0x0000000605067291 */ /* 0x000fe2000f8e483f */
[----:B------:R-:W-:Y:S01]  /*2380*/  CS2R R6, SRZ ;  /* 0x0000000000067805 */ /* 0x000fe2000001ff00 */
[----:B------:R-:W-:Y:S01]  /*2390*/  ULEA UR7, UR5, UR7, 0xb ;  /* 0x0000000705077291 */ /* 0x000fe2000f8e583f */
[----:B------:R2:W-:Y:S01]  /*23a0*/  STL [R1+0x5c], RZ ;  /* 0x00005cff01007387 */ /* 0x0005e20000100800 */
[----:B------:R-:W-:Y:S01]  /*23b0*/  UMOV UR9, 0x40000040 ;  /* 0x4000004000097882 */ /* 0x000fe20000000000 */
[----:B------:R-:W-:Y:S01]  /*23c0*/  UMOV UR11, 0x40000040 ;  /* 0x40000040000b7882 */ /* 0x000fe20000000000 */
[----:B------:R-:W-:Y:S01]  /*23d0*/  CS2R R8, SRZ ;  /* 0x0000000000087805 */ /* 0x000fe2000001ff00 */
[----:B------:R-:W-:Y:S01]  /*23e0*/  UMOV UR8, UR6 ;  /* 0x0000000600087c82 */ /* 0x000fe20008000000 */
[----:B------:R2:W-:Y:S01]  /*23f0*/  STL [R1+0x58], RZ ;  /* 0x000058ff01007387 */ /* 0x0005e20000100800 */
[----:B------:R-:W-:Y:S01]  /*2400*/  UMOV UR10, UR7 ;  /* 0x00000007000a7c82 */ /* 0x000fe20008000000 */
[----:B------:R-:W-:Y:S01]  /*2410*/  CS2R R10, SRZ ;  /* 0x00000000000a7805 */ /* 0x000fe2000001ff00 */
[----:B------:R-:W-:Y:S01]  /*2420*/  QGMMA.64x256x32.F32.E4M3.E4M3 R24, gdesc[UR8], RZ, !UPT ;  /* 0x03e00000081879f3 */ /* 0x000fe2000c7008ff */
[----:B------:R-:W-:Y:S01]  /*2430*/  UIADD3 UR8, UR6, 0x2, URZ ;  /* 0x0000000206087890 */ /* 0x000fe2000fffe03f */
[----:B------:R2:W-:Y:S01]  /*2440*/  STL [R1+0x54], RZ ;  /* 0x000054ff01007387 */ /* 0x0005e20000100800 */
[----:B------:R-:W-:Y:S01]  /*2450*/  UIADD3 UR10, UR7, 0x2, URZ ;  /* 0x00000002070a7890 */ /* 0x000fe2000fffe03f */
[----:B------:R-:W-:Y:S01]  /*2460*/  CS2R R12, SRZ ;  /* 0x00000000000c7805 */ /* 0x000fe2000001ff00 */
[----:B------:R-:W-:Y:S01]  /*2470*/  UMOV UR9, 0x40000040 ;  /* 0x4000004000097882 */ /* 0x000fe20000000000 */
[----:B------:R-:W-:Y:S01]  /*2480*/  UMOV UR11, 0x40000040 ;  /* 0x40000040000b7882 */ /* 0x000fe20000000000 */
        /* <DEDUP_REMOVED lines=57> */
[----:B------:R-:W-:Y:S01]  /*2820*/  CS2R R226, SRZ ;  /* 0x0000000000e27805 */ /* 0x000fe2000001ff00 */
[----:B------:R-:W-:-:S02]  /*2830*/  IMAD.MOV.U32 R228, RZ, RZ, RZ ;  /* 0x000000ffffe47224 */ /* 0x000fc400078e00ff */
[----:B------:R2:W-:Y:S04]  /*2840*/  STL [R1+0x14], RZ ;  /* 0x000014ff01007387 */ /* 0x0005e80000100800 */
[----:B------:R2:W-:Y:S04]  /*2850*/  STL [R1+0x10], RZ ;  /* 0x000010ff01007387 */ /* 0x0005e80000100800 */
[----:B------:R2:W-:Y:S04]  /*2860*/  STL [R1+0xc], RZ ;  /* 0x00000cff01007387 */ /* 0x0005e80000100800 */
[----:B------:R2:W-:Y:S04]  /*2870*/  STL [R1+0x8], RZ ;  /* 0x000008ff01007387 */ /* 0x0005e80000100800 */
[----:B------:R2:W-:Y:S04]  /*2880*/  STL [R1+0x4], RZ ;  /* 0x000004ff01007387 */ /* 0x0005e80000100800 */
[----:B------:R2:W-:Y:S01]  /*2890*/  STL [R1], RZ ;  /* 0x000000ff01007387 */ /* 0x0005e20000100800 */
[----:B------:R-:W-:Y:S01]  /*28a0*/  QGMMA.64x256x32.F32.E4M3.E4M3 R24, gdesc[UR8], R24 ;  /* 0x03e00000081879f3 */ /* 0x000fe20008700818 */
[----:B------:R-:W-:-:S02]  /*28b0*/  UIADD3 UR8, UR6, 0x4, URZ ;  /* 0x0000000406087890 */ /* 0x000fc4000fffe03f */
[----:B------:R-:W-:Y:S01]  /*28c0*/  UIADD3 UR10, UR7, 0x4, URZ ;  /* 0x00000004070a7890 */ /* 0x000fe2000fffe03f */
[----:B------:R-:W-:Y:S01]  /*28d0*/  UMOV UR9, 0x40000040 ;  /* 0x4000004000097882 */ /* 0x000fe20000000000 */
[----:B------:R-:W-:-:S15]  /*28e0*/  UMOV UR11, 0x40000040 ;  /* 0x40000040000b7882 */ /* 0x000fde0000000000 */
[----:B------:R-:W-:-:S08]  /*28f0*/  NOP ;  /* 0x0000000000007918 */ /* 0x000fd00000000000 */
[----:B------:R-:W-:Y:S01]  /*2900*/  QGMMA.64x256x32.F32.E4M3.E4M3 R24, gdesc[UR8], R24 ;  /* 0x03e00000081879f3 */ /* 0x000fe20008700818 */
[----:B------:R-:W-:Y:S02]  /*2910*/  UIADD3 UR10, UR7, 0x6, URZ ;  /* 0x00000006070a7890 */ /* 0x000fe4000fffe03f */
[----:B------:R-:W-:Y:S01]  /*2920*/  UIADD3 UR8, UR6, 0x6, URZ ;  /* 0x0000000606087890 */ /* 0x000fe2000fffe03f */
[----:B------:R-:W-:Y:S01]  /*2930*/  ULDC UR7, c[0x0][0x50c] ;  /* 0x0001430000077ab9 */ /* 0x000fe20000000800 */
[----:B------:R-:W-:Y:S01]  /*2940*/  UMOV UR9, 0x40000040 ;  /* 0x4000004000097882 */ /* 0x000fe20000000000 */
[----:B------:R-:W-:Y:S01]  /*2950*/  UISETP.NE.AND UP0, UPT, UR7, 0x4, UPT ;  /* 0x000000040700788c */ /* 0x000fe2000bf05270 */
[----:B------:R-:W-:Y:S01]  /*2960*/  UMOV UR11, 0x40000040 ;  /* 0x40000040000b7882 */ /* 0x000fe20000000000 */
[----:B------:R-:W-:Y:S02]  /*2970*/  UMOV UR6, 0x4 ;  /* 0x0000000400067882 */ /* 0x000fe40000000000 */
[----:B------:R-:W-:-:S06]  /*2980*/  USEL UR7, URZ, 0x1, UP0 ;  /* 0x000000013f077887 */ /* 0x000fcc0008000000 */
[----:B------:R-:W-:-:S12]  /*2990*/  ISETP.NE.AND P0, PT, RZ, UR7, PT ;  /* 0x00000007ff007c0c */ /* 0x000fd8000bf05270 */
[----:B------:R-:W-:Y:S01]  /*29a0*/  QGMMA.64x256x32.F32.E4M3.E4M3 R24, gdesc[UR8], R24, gsb0 ;  /* 0x03e00000081879f3 */ /* 0x000fe20008000818 */
[----:B--2---:R-:W-:Y:S05]  /*29b0*/  @!P0 BRA `(.L_x_25) ;  /* 0x0000000800808947 */ /* 0x004fea0003800000 */
[----:B------:R-:W-:Y:S02]  /*29c0*/  WARPGROUP.DEPBAR.LE gsb0, 0x0 ;  /* 0x00008000000079c5 */ /* 0x000fe40000010000 */
[----:B------:R-:W-:-:S01]  /*29d0*/  FADD R227, RZ, R25 ;  /* 0x00000019ffe37221 */ /* 0x000fc20000000000 */
[----:B------:R-:W-:Y:S01]  /*29e0*/  FADD R228, RZ, R24 ;  /* 0x00000018ffe47221 */ /* 0x000fe20000000000 */
[----:B------:R-:W-:-:S01]  /*29f0*/  FADD R226, RZ, R26 ;  /* 0x0000001affe27221 */ /* 0x000fc20000000000 */
[----:B------:R-:W-:Y:S01]  /*2a00*/  FADD R225, RZ, R27 ;  /* 0x0000001bffe17221 */ /* 0x000fe20000000000 */
[----:B------:R-:W-:-:S01]  /*2a10*/  FADD R224, RZ, R28 ;  /* 0x0000001cffe07221 */ /* 0x000fc20000000000 */
[----:B------:R0:W-:Y:S01]  /*2a20*/  STL [R1+0xa0], R227 ;  /* 0x0000a0e301007387 */ /* 0x0001e20000100800 */
[----:B------:R-:W-:-:S01]  /*2a30*/  FADD R223, RZ, R29 ;  /* 0x0000001dffdf7221 */ /* 0x000fc20000000000 */
[----:B------:R-:W-:Y:S01]  /*2a40*/  FADD R222, RZ, R30 ;  /* 0x0000001effde7221 */ /* 0x000fe20000000000 */
[----:B------:R-:W-:-:S01]  /*2a50*/  FADD R221, RZ, R31 ;  /* 0x0000001fffdd7221 */ /* 0x000fc20000000000 */
[----:B------:R-:W-:Y:S01]  /*2a60*/  FADD R220, RZ, R32 ;  /* 0x00000020ffdc7221 */ /* 0x000fe20000000000 */
[----:B------:R-:W-:-:S01]  /*2a70*/  FADD R219, RZ, R33 ;  /* 0x00000021ffdb7221 */ /* 0x000fc20000000000 */
[----:B------:R-:W-:Y:S01]  /*2a80*/  FADD R218, RZ, R34 ;  /* 0x00000022ffda7221 */ /* 0x000fe20000000000 */
[----:B------:R-:W-:-:S01]  /*2a90*/  FADD R217, RZ, R35 ;  /* 0x00000023ffd97221 */ /* 0x000fc20000000000 */
[----:B------:R-:W-:Y:S01]  /*2aa0*/  FADD R216, RZ, R36 ;  /* 0x00000024ffd87221 */ /* 0x000fe20000000000 */
[----:B------:R-:W-:-:S01]  /*2ab0*/  FADD R215, RZ, R37 ;  /* 0x00000025ffd77221 */ /* 0x000fc20000000000 */
[----:B0-----:R-:W-:Y:S01]  /*2ac0*/  FADD R227, RZ, R124 ;  /* 0x0000007cffe37221 */ /* 0x001fe20000000000 */
[----:B------:R-:W-:-:S01]  /*2ad0*/  FADD R214, RZ, R38 ;  /* 0x00000026ffd67221 */ /* 0x000fc20000000000 */
[----:B------:R-:W-:Y:S01]  /*2ae0*/  FADD R213, RZ, R39 ;  /* 0x00000027ffd57221 */ /* 0x000fe20000000000 */
[----:B------:R-:W-:-:S01]  /*2af0*/  FADD R212, RZ, R40 ;  /* 0x00000028ffd47221 */ /* 0x000fc20000000000 */
[----:B------:R-:W-:Y:S01]  /*2b00*/  FADD R211, RZ, R41 ;  /* 0x00000029ffd37221 */ /* 0x000fe20000000000 */
[----:B------:R0:W-:Y:S01]  /*2b10*/  STL [R1], R227 ;  /* 0x000000e301007387 */ /* 0x0001e20000100800 */
        /* <DEDUP_REMOVED lines=94> */
[----:B0-----:R-:W-:-:S05]  /*3100*/  FADD R227, RZ, R131 ;  /* 0x00000083ffe37221 */ /* 0x001fca0000000000 */
[----:B------:R0:W-:Y:S02]  /*3110*/  STL [R1+0x1c], R227 ;  /* 0x00001ce301007387 */ /* 0x0001e40000100800 */
        /* <DEDUP_REMOVED lines=39> */
[----:B------:R0:W-:Y:S04]  /*3390*/  STL [R1+0x6c], R227 ;  /* 0x00006ce301007387 */ /* 0x0001e80000100800 */
[----:B0-----:R0:W5:Y:S01]  /*33a0*/  LDL.LU R227, [R1+0xa0] ;  /* 0x0000a00001e37983 */ /* 0x0011620000300800 */
[----:B------:R-:W-:-:S05]  /*33b0*/  UMOV UR6, URZ ;  /* 0x0000003f00067c82 */ /* 0x000fca0008000000 */
.L_x_25:
[----:B------:R-:W-:Y:S01]  /*33c0*/  UIADD3 UR23, UR5, 0x1, URZ ;  /* 0x0000000105177890 */ /* 0x000fe2000fffe03f */
[----:B------:R-:W-:-:S03]  /*33d0*/  UMOV UR8, 0x1 ;  /* 0x0000000100087882 */ /* 0x000fc60000000000 */
[----:B------:R-:W-:-:S04]  /*33e0*/  UISETP.NE.AND UP0, UPT, UR23, 0x5, UPT ;  /* 0x000000051700788c */ /* 0x000fc8000bf05270 */
[----:B------:R-:W-:Y:S02]  /*33f0*/  USEL UR24, URZ, 0x1, UP0 ;  /* 0x000000013f187887 */ /* 0x000fe40008000000 */
[----:B------:R-:W-:Y:S02]  /*3400*/  USEL UR23, UR23, URZ, UP0 ;  /* 0x0000003f17177287 */ /* 0x000fe40008000000 */
[----:B------:R-:W-:-:S12]  /*3410*/  ULOP3.LUT UR24, UR4, UR24, URZ, 0x3c, !UPT ;  /* 0x0000001804187292 */ /* 0x000fd8000f8e3c3f */
.L_x_20:
[----:B------:R-:W-:-:S06]  /*3420*/  UISETP.GE.AND UP0, UPT, UR19, 0x1, UPT ;  /* 0x000000011300788c */ /* 0x000fcc000bf06270 */
[----:B------:R-:W-:-:S13]  /*3430*/  PLOP3.LUT P0, PT, PT, PT, UP0, 0x80, 0x0 ;  /* 0x000000000000781c */ /* 0x000fda0003f0f008 */
[----:B------:R-:W-:Y:S05]  /*3440*/  @!P0 BRA `(.L_x_26) ;  /* 0x0000001000dc8947 */ /* 0x000fea0003800000 */
[----:B------:R-:W-:Y:S01]  /*3450*/  UMOV UR25, UR19 ;  /* 0x0000001300197c82 */ /* 0x000fe20008000000 */
[----:B------:R-:W-:Y:S01]  /*3460*/  UMOV UR33, UR5 ;  /* 0x0000000500217c82 */ /* 0x000fe20008000000 */
[----:B------:R-:W-:-:S05]  /*3470*/  ULDC UR35, c[0x0][0x50c] ;  /* 0x0001430000237ab9 */ /* 0x000fca0000000800 */
.L_x_34:
[----:B------:R-:W-:-:S06]  /*3480*/  UISETP.NE.AND UP0, UPT, UR30, 0x3, UPT ;  /* 0x000000031e00788c */ /* 0x000fcc000bf05270 */
[----:B------:R-:W-:-:S13]  /*3490*/  PLOP3.LUT P1, PT, PT, PT, UP0, 0x80, 0x0 ;  /* 0x000000000000781c */ /* 0x000fda0003f2f008 */
[----:B-----5:R-:W-:Y:S05]  /*34a0*/  @!P1 BRA `(.L_x_27) ;  /* 0x0000000000049947 */ /* 0x020fea0003800000 */
[----:B------:R-:W-:Y:S01]  /*34b0*/  BPT.TRAP 0x1 ;  /* 0x000000040000795c */ /* 0x000fe20000300000 */
.L_x_27:
[----:B------:R-:W-:Y:S01]  /*34c0*/  ULEA UR9, UR23, UR22, 0x3 ;  /* 0x0000001617097291 */ /* 0x000fe2000f8e183f */
[----:B------:R-:W-:-:S05]  /*34d0*/  IMAD.U32 R229, RZ, RZ, UR24 ;  /* 0x00000018ffe57e24 */ /* 0x000fca000f8e00ff */
[----:B------:R-:W-:-:S04]  /*34e0*/  SHF.L.U32 R229, R229, 0x1f, RZ ;  /* 0x0000001fe5e57819 */ /* 0x000fc800000006ff */
[----:B------:R1:W2:Y:S01]  /*34f0*/  SYNCS.PHASECHK.TRANS64.TRYWAIT P0, [UR9], R229 ;  /* 0x000000e5ff0075a7 */ /* 0x0002a20008000149 */
[----:B------:R-:W-:Y:S05]  /*3500*/  @!P1 BRA `(.L_x_28) ;  /* 0x0000000000049947 */ /* 0x000fea0003800000 */
[----:B------:R-:W-:Y:S01]  /*3510*/  BPT.TRAP 0x1 ;  /* 0x000000040000795c */ /* 0x000fe20000300000 */
.L_x_28:
[----:B--2---:R-:W-:Y:S05]  /*3520*/  @P0 BRA `(.L_x_29) ;  /* 0x0000000000080947 */ /* 0x004fea0003800000 */
[----:B------:R-:W2:Y:S02]  /*3530*/  SYNCS.PHASECHK.TRANS64.TRYWAIT P0, [UR9], R229 ;  /* 0x000000e5ff0075a7 */ /* 0x000ea40008000149 */
[----:B--2---:R-:W-:Y:S05]  /*3540*/  @!P0 BRA `(.L_x_30) ;  /* 0x000000d000188947 */ /* 0x004fea0003800000 */
.L_x_29:
[----:B------:R-:W-:Y:S01]  /*3550*/  UIADD3 UR9, UR22, 0x180, URZ ;  /* 0x0000018016097890 */ /* 0x000fe2000fffe03f */
[----:B------:R-:W-:Y:S01]  /*3560*/  WARPGROUP.ARRIVE ;  /* 0x00000000000079c5 */ /* 0x000fe20000000000 */
[----:B------:R-:W-:Y:S02]  /*3570*/  UIADD3 UR10, UR22, 0xa180, URZ ;  /* 0x0000a180160a7890 */ /* 0x000fe4000fffe03f */
[----:B------:R-:W-:Y:S02]  /*3580*/  USHF.R.U32.HI UR9, URZ, 0x4, UR9 ;  /* 0x000000043f097899 */ /* 0x000fe40008011609 */
[----:B------:R-:W-:Y:S02]  /*3590*/  USHF.R.U32.HI UR10, URZ, 0x4, UR10 ;  /* 0x000000043f0a7899 */ /* 0x000fe4000801160a */
[----:B------:R-:W-:Y:S02]  /*35a0*/  UISETP.NE.AND UP0, UPT, UR7, URZ, UPT ;  /* 0x0000003f0700728c */ /* 0x000fe4000bf05270 */
[----:B------:R-:W-:-:S02]  /*35b0*/  ULOP3.LUT UR9, UR9, 0x3fff, URZ, 0xc0, !UPT ;  /* 0x00003fff09097892 */ /* 0x000fc4000f8ec03f */
[----:B------:R-:W-:Y:S02]  /*35c0*/  ULOP3.LUT UR10, UR10, 0x3fff, URZ, 0xc0, !UPT ;  /* 0x00003fff0a0a7892 */ /* 0x000fe4000f8ec03f */
[----:B------:R-:W-:Y:S02]  /*35d0*/  USEL UR8, UR8, URZ, !UP0 ;  /* 0x0000003f08087287 */ /* 0x000fe4000c000000 */
[----:B------:R-:W-:Y:S02]  /*35e0*/  ULOP3.LUT UR7, UR9, 0x10000, URZ, 0xfc, !UPT ;  /* 0x0001000009077892 */ /* 0x000fe4000f8efc3f */
[----:B------:R-:W-:Y:S02]  /*35f0*/  ULOP3.LUT UR10, UR10, 0x10000, URZ, 0xfc, !UPT ;  /* 0x000100000a0a7892 */ /* 0x000fe4000f8efc3f */
[----:B------:R-:W-:Y:S02]  /*3600*/  UISETP.NE.U32.AND UP0, UPT, UR8, URZ, UPT ;  /* 0x0000003f0800728c */ /* 0x000fe4000bf05070 */
[----:B------:R-:W-:-:S02]  /*3610*/  ULEA UR7, UR23, UR7, 0x9 ;  /* 0x0000000717077291 */ /* 0x000fc4000f8e483f */
[----:B------:R-:W-:Y:S01]  /*3620*/  ULEA UR34, UR23, UR10, 0xb ;  /* 0x0000000a17227291 */ /* 0x000fe2000f8e583f */
[----:B------:R-:W-:Y:S01]  /*3630*/  UMOV UR9, 0x40000040 ;  /* 0x4000004000097882 */ /* 0x000fe20000000000 */
[----:B------:R-:W-:Y:S01]  /*3640*/  UMOV UR11, 0x40000040 ;  /* 0x40000040000b7882 */ /* 0x000fe20000000000 */
[----:B------:R-:W-:Y:S02]  /*3650*/  UIADD3 UR6, UR6, 0x4, URZ ;  /* 0x0000000406067890 */ /* 0x000fe4000fffe03f */
[----:B------:R-:W-:Y:S02]  /*3660*/  UMOV UR8, UR7 ;  /* 0x0000000700087c82 */ /* 0x000fe40008000000 */
[----:B------:R-:W-:Y:S02]  /*3670*/  UMOV UR10, UR34 ;  /* 0x00000022000a7c82 */ /* 0x000fe40008000000 */
[----:B------:R-:W-:Y:S01]  /*3680*/  QGMMA.64x256x32.F32.E4M3.E4M3 R24, gdesc[UR8], R24, UP0 ;  /* 0x03e00000081879f3 */ /* 0x000fe2000bf00818 */
[----:B------:R-:W-:-:S02]  /*3690*/  UIADD3 UR8, UR7, 0x2, URZ ;  /* 0x0000000207087890 */ /* 0x000fc4000fffe03f */
[----:B------:R-:W-:Y:S01]  /*36a0*/  UIADD3 UR10, UR34, 0x2, URZ ;  /* 0x00000002220a7890 */ /* 0x000fe2000fffe03f */
[----:B------:R-:W-:Y:S01]  /*36b0*/  UMOV UR9, 0x40000040 ;  /* 0x4000004000097882 */ /* 0x000fe20000000000 */
[----:B------:R-:W-:Y:S01]  /*36c0*/  UMOV UR11, 0x40000040 ;  /* 0x40000040000b7882 */ /* 0x000fe20000000000 */
[----:B------:R-:W-:-:S15]  /*36d0*/  UISETP.NE.AND UP0, UPT, UR6, UR35, UPT ;  /* 0x000000230600728c */ /* 0x000fde000bf05270 */
[----:B------:R-:W-:-:S07]  /*36e0*/  NOP ;  /* 0x0000000000007918 */ /* 0x000fce0000000000 */
[----:B------:R-:W-:Y:S01]  /*36f0*/  QGMMA.64x256x32.F32.E4M3.E4M3 R24, gdesc[UR8], R24 ;  /* 0x03e00000081879f3 */ /* 0x000fe20008700818 */
[----:B------:R-:W-:Y:S02]  /*3700*/  UIADD3 UR8, UR7, 0x4, URZ ;  /* 0x0000000407087890 */ /* 0x000fe4000fffe03f */
[----:B------:R-:W-:Y:S01]  /*3710*/  UIADD3 UR10, UR34, 0x4, URZ ;  /* 0x00000004220a7890 */ /* 0x000fe2000fffe03f */
[----:B------:R-:W-:Y:S01]  /*3720*/  UMOV UR9, 0x40000040 ;  /* 0x4000004000097882 */ /* 0x000fe20000000000 */
[----:B------:R-:W-:-:S15]  /*3730*/  UMOV UR11, 0x40000040 ;  /* 0x40000040000b7882 */ /* 0x000fde0000000000 */
[----:B------:R-:W-:-:S08]  /*3740*/  NOP ;  /* 0x0000000000007918 */ /* 0x000fd00000000000 */
[----:B------:R-:W-:Y:S01]  /*3750*/  QGMMA.64x256x32.F32.E4M3.E4M3 R24, gdesc[UR8], R24 ;  /* 0x03e00000081879f3 */ /* 0x000fe20008700818 */
[----:B------:R-:W-:Y:S02]  /*3760*/  UIADD3 UR8, UR7, 0x6, URZ ;  /* 0x0000000607087890 */ /* 0x000fe4000fffe03f */
[----:B------:R-:W-:Y:S01]  /*3770*/  UIADD3 UR10, UR34, 0x6, URZ ;  /* 0x00000006220a7890 */ /* 0x000fe2000fffe03f */
[----:B------:R-:W-:Y:S01]  /*3780*/  UMOV UR9, 0x40000040 ;  /* 0x4000004000097882 */ /* 0x000fe20000000000 */
[----:B------:R-:W-:Y:S01]  /*3790*/  UMOV UR11, 0x40000040 ;  /* 0x40000040000b7882 */ /* 0x000fe20000000000 */
[----:B------:R-:W-:-:S06]  /*37a0*/  USEL UR7, URZ, 0x1, UP0 ;  /* 0x000000013f077887 */ /* 0x000fcc0008000000 */
[----:B------:R-:W-:-:S15]  /*37b0*/  ISETP.NE.AND P0, PT, RZ, UR7, PT ;  /* 0x00000007ff007c0c */ /* 0x000fde000bf05270 */
[----:B------:R-:W-:-:S01]  /*37c0*/  NOP ;  /* 0x0000000000007918 */ /* 0x000fc20000000000 */
[----:B------:R-:W-:Y:S03]  /*37d0*/  QGMMA.64x256x32.F32.E4M3.E4M3 R24, gdesc[UR8], R24, gsb0 ;  /* 0x03e00000081879f3 */ /* 0x000fe60008000818 */
[----:B------:R-:W-:Y:S02]  /*37e0*/  WARPGROUP.DEPBAR.LE gsb0, 0x1 ;  /* 0x00008000000079c5 */ /* 0x000fe40000010100 */
[----:B------:R-:W-:Y:S05]  /*37f0*/  @!P0 BRA `(.L_x_31) ;  /* 0x0000000c00708947 */ /* 0x000fea0003800000 */
[----:B------:R-:W-:Y:S02]  /*3800*/  WARPGROUP.DEPBAR.LE gsb0, 0x0 ;  /* 0x00008000000079c5 */ /* 0x000fe40000010000 */
[----:B-----5:R-:W-:-:S01]  /*3810*/  FADD R227, R25, R227 ;  /* 0x000000e319e37221 */ /* 0x020fc20000000000 */
[----:B------:R-:W-:Y:S01]  /*3820*/  FADD R226, R26, R226 ;  /* 0x000000e21ae27221 */ /* 0x000fe20000000000 */
[----:B------:R-:W-:-:S01]  /*3830*/  FADD R225, R27, R225 ;  /* 0x000000e11be17221 */ /* 0x000fc20000000000 */
[----:B------:R-:W-:Y:S01]  /*3840*/  FADD R224, R28, R224 ;  /* 0x000000e01ce07221 */ /* 0x000fe20000000000 */
[----:B------:R-:W-:-:S01]  /*3850*/  FADD R223, R29, R223 ;  /* 0x000000df1ddf7221 */ /* 0x000fc20000000000 */
[----:B------:R2:W-:Y:S01]  /*3860*/  STL [R1+0xa0], R227 ;  /* 0x0000a0e301007387 */ /* 0x0005e20000100800 */
[----:B------:R-:W-:-:S01]  /*3870*/  FADD R222, R30, R222 ;  /* 0x000000de1ede7221 */ /* 0x000fc20000000000 */
[----:B------:R-:W-:Y:S01]  /*3880*/  FADD R221, R31, R221 ;  /* 0x000000dd1fdd7221 */ /* 0x000fe20000000000 */
[----:B------:R-:W-:-:S01]  /*3890*/  FADD R220, R32, R220 ;  /* 0x000000dc20dc7221 */ /* 0x000fc20000000000 */
[----:B------:R-:W-:Y:S01]  /*38a0*/  FADD R219, R33, R219 ;  /* 0x000000db21db7221 */ /* 0x000fe20000000000 */
[----:B------:R-:W-:-:S01]  /*38b0*/  FADD R218, R34, R218 ;  /* 0x000000da22da7221 */ /* 0x000fc20000000000 */
[----:B------:R-:W-:Y:S01]  /*38c0*/  FADD R217, R35, R217 ;  /* 0x000000d923d97221 */ /* 0x000fe20000000000 */
[----:B------:R-:W-:-:S01]  /*38d0*/  FADD R216, R36, R216 ;  /* 0x000000d824d87221 */ /* 0x000fc20000000000 */
[----:B------:R-:W-:Y:S01]  /*38e0*/  FADD R215, R37, R215 ;  /* 0x000000d725d77221 */ /* 0x000fe20000000000 */
[----:B------:R-:W-:-:S01]  /*38f0*/  FADD R214, R38, R214 ;  /* 0x000000d626d67221 */ /* 0x000fc20000000000 */
[----:B--2---:R-:W2:Y:S01]  /*3900*/  LDL.LU R227, [R1+0x28] ;  /* 0x0000280001e37983 */ /* 0x004ea20000300800 */
[----:B------:R-:W-:-:S01]  /*3910*/  FADD R213, R39, R213 ;  /* 0x000000d527d57221 */ /* 0x000fc20000000000 */
[----:B------:R-:W-:Y:S01]  /*3920*/  FADD R212, R40, R212 ;  /* 0x000000d428d47221 */ /* 0x000fe20000000000 */
[----:B------:R-:W-:-:S01]  /*3930*/  FADD R211, R41, R211 ;  /* 0x000000d329d37221 */ /* 0x000fc20000000000 */
[----:B------:R3:W-:Y:S01]  /*3940*/  STL [R1+0xa4], R226 ;  /* 0x0000a4e201007387 */ /* 0x0007e20000100800 */
[----:B------:R-:W-:-:S03]  /*3950*/  FADD R228, R24, R228 ;  /* 0x000000e418e47221 */ /* 0x000fc60000000000 */
[----:B---3--:R-:W3:Y:S04]  /*3960*/  LDL.LU R226, [R1+0x24] ;  /* 0x0000240001e27983 */ /* 0x008ee80000300800 */
[----:B------:R4:W-:Y:S04]  /*3970*/  STL [R1+0xa8], R225 ;  /* 0x0000a8e101007387 */ /* 0x0009e80000100800 */
[----:B----4-:R-:W4:Y:S04]  /*3980*/  LDL.LU R225, [R1+0x20] ;  /* 0x0000200001e17983 */ /* 0x010f280000300800 */
[----:B------:R0:W-:Y:S04]  /*3990*/  STL [R1+0xac], R224 ;  /* 0x0000ace001007387 */ /* 0x0001e80000100800 */
[----:B0-----:R-:W4:Y:S04]  /*39a0*/  LDL.LU R224, [R1+0x1c] ;  /* 0x00001c0001e07983 */ /* 0x001f280000300800 */
        /* <DEDUP_REMOVED lines=13> */
[----:B0-----:R-:W4:Y:S04]  /*3a80*/  LDL.LU R217, [R1] ;  /* 0x0000000001d97983 */ /* 0x001f280000300800 */
[----:B------:R-:W-:Y:S04]  /*3a90*/  STL [R1+0xcc], R216 ;  /* 0x0000ccd801007387 */ /* 0x000fe80000100800 */
[----:B------:R-:W-:Y:S04]  /*3aa0*/  STL [R1+0xd0], R215 ;  /* 0x0000d0d701007387 */ /* 0x000fe80000100800 */
[----:B------:R-:W-:Y:S04]  /*3ab0*/  STL [R1+0xd4], R214 ;  /* 0x0000d4d601007387 */ /* 0x000fe80000100800 */
[----:B------:R-:W-:Y:S04]  /*3ac0*/  STL [R1+0xd8], R213 ;  /* 0x0000d8d501007387 */ /* 0x000fe80000100800 */
[----:B------:R-:W-:Y:S04]  /*3ad0*/  STL [R1+0xdc], R212 ;  /* 0x0000dcd401007387 */ /* 0x000fe80000100800 */
[----:B------:R0:W-:Y:S01]  /*3ae0*/  STL [R1+0xe0], R211 ;  /* 0x0000e0d301007387 */ /* 0x0001e20000100800 */
[----:B--2---:R-:W-:-:S01]  /*3af0*/  FADD R227, R134, R227 ;  /* 0x000000e386e37221 */ /* 0x004fc20000000000 */
[----:B---3--:R-:W-:Y:S01]  /*3b00*/  FADD R226, R133, R226 ;  /* 0x000000e285e27221 */ /* 0x008fe20000000000 */
[----:B----4-:R-:W-:-:S01]  /*3b10*/  FADD R225, R132, R225 ;  /* 0x000000e184e17221 */ /* 0x010fc20000000000 */
[----:B------:R-:W-:Y:S01]  /*3b20*/  FADD R224, R131, R224 ;  /* 0x000000e083e07221 */ /* 0x000fe20000000000 */
[----:B------:R-:W-:-:S01]  /*3b30*/  FADD R223, R130, R223 ;  /* 0x000000df82df7221 */ /* 0x000fc20000000000 */
[----:B------:R-:W-:Y:S01]  /*3b40*/  FADD R222, R129, R222 ;  /* 0x000000de81de7221 */ /* 0x000fe20000000000 */
[----:B------:R-:W-:-:S01]  /*3b50*/  FADD R221, R128, R221 ;  /* 0x000000dd80dd7221 */ /* 0x000fc20000000000 */
[----:B------:R-:W-:Y:S01]  /*3b60*/  FADD R220, R127, R220 ;  /* 0x000000dc7fdc7221 */ /* 0x000fe20000000000 */
[----:B------:R-:W-:-:S01]  /*3b70*/  FADD R219, R126, R219 ;  /* 0x000000db7edb7221 */ /* 0x000fc20000000000 */
[----:B------:R-:W-:Y:S01]  /*3b80*/  FADD R218, R125, R218 ;  /* 0x000000da7dda7221 */ /* 0x000fe20000000000 */
[----:B------:R-:W-:-:S05]  /*3b90*/  FADD R217, R124, R217 ;  /* 0x000000d97cd97221 */ /* 0x000fca0000000000 */
[----:B------:R2:W-:Y:S04]  /*3ba0*/  STL [R1], R217 ;  /* 0x000000d901007387 */ /* 0x0005e80000100800 */
[----:B------:R3:W-:Y:S04]  /*3bb0*/  STL [R1+0x4], R218 ;  /* 0x000004da01007387 */ /* 0x0007e80000100800 */
[----:B------:R4:W-:Y:S04]  /*3bc0*/  STL [R1+0x8], R219 ;  /* 0x000008db01007387 */ /* 0x0009e80000100800 */
[----:B------:R1:W-:Y:S04]  /*3bd0*/  STL [R1+0xc], R220 ;  /* 0x00000cdc01007387 */ /* 0x0003e80000100800 */
[----:B------:R1:W-:Y:S04]  /*3be0*/  STL [R1+0x10], R221 ;  /* 0x000010dd01007387 */ /* 0x0003e80000100800 */
[----:B------:R1:W-:Y:S04]  /*3bf0*/  STL [R1+0x14], R222 ;  /* 0x000014de01007387 */ /* 0x0003e80000100800 */
[----:B------:R1:W-:Y:S04]  /*3c00*/  STL [R1+0x18], R223 ;  /* 0x000018df01007387 */ /* 0x0003e80000100800 */
[----:B------:R1:W-:Y:S04]  /*3c10*/  STL [R1+0x1c], R224 ;  /* 0x00001ce001007387 */ /* 0x0003e80000100800 */
[----:B0-----:R-:W4:Y:S04]  /*3c20*/  LDL.LU R211, [R1+0x2c] ;  /* 0x00002c0001d37983 */ /* 0x001f280000300800 */
[----:B------:R0:W-:Y:S04]  /*3c30*/  STL [R1+0x20], R225 ;  /* 0x000020e101007387 */ /* 0x0001e80000100800 */
[----:B------:R-:W4:Y:S04]  /*3c40*/  LDL.LU R212, [R1+0x30] ;  /* 0x0000300001d47983 */ /* 0x000f280000300800 */
[----:B------:R0:W-:Y:S04]  /*3c50*/  STL [R1+0x24], R226 ;  /* 0x000024e201007387 */ /* 0x0001e80000100800 */
[----:B------:R-:W4:Y:S04]  /*3c60*/  LDL.LU R213, [R1+0x34] ;  /* 0x0000340001d57983 */ /* 0x000f280000300800 */
[----:B------:R0:W-:Y:S04]  /*3c70*/  STL [R1+0x28], R227 ;  /* 0x000028e301007387 */ /* 0x0001e80000100800 */
[----:B------:R-:W4:Y:S04]  /*3c80*/  LDL.LU R214, [R1+0x38] ;  /* 0x0000380001d67983 */ /* 0x000f280000300800 */
[----:B------:R-:W4:Y:S04]  /*3c90*/  LDL.LU R215, [R1+0x3c] ;  /* 0x00003c0001d77983 */ /* 0x000f280000300800 */
[----:B------:R-:W4:Y:S04]  /*3ca0*/  LDL.LU R216, [R1+0x40] ;  /* 0x0000400001d87983 */ /* 0x000f280000300800 */
[----:B--2---:R-:W2:Y:S04]  /*3cb0*/  LDL.LU R217, [R1+0x44] ;  /* 0x0000440001d97983 */ /* 0x004ea80000300800 */
[----:B---3--:R-:W3:Y:S04]  /*3cc0*/  LDL.LU R218, [R1+0x48] ;  /* 0x0000480001da7983 */ /* 0x008ee80000300800 */
[----:B----4-:R-:W4:Y:S04]  /*3cd0*/  LDL.LU R219, [R1+0x4c] ;  /* 0x00004c0001db7983 */ /* 0x010f280000300800 */
[----:B-1----:R-:W4:Y:S04]  /*3ce0*/  LDL.LU R220, [R1+0x50] ;  /* 0x0000500001dc7983 */ /* 0x002f280000300800 */
[----:B------:R-:W4:Y:S04]  /*3cf0*/  LDL.LU R221, [R1+0x54] ;  /* 0x0000540001dd7983 */ /* 0x000f280000300800 */
[----:B------:R-:W4:Y:S04]  /*3d00*/  LDL.LU R222, [R1+0x58] ;  /* 0x0000580001de7983 */ /* 0x000f280000300800 */
[----:B------:R-:W4:Y:S04]  /*3d10*/  LDL.LU R223, [R1+0x5c] ;  /* 0x00005c0001df7983 */ /* 0x000f280000300800 */
[----:B------:R-:W4:Y:S04]  /*3d20*/  LDL.LU R224, [R1+0x60] ;  /* 0x0000600001e07983 */ /* 0x000f280000300800 */
[----:B0-----:R-:W4:Y:S04]  /*3d30*/  LDL.LU R225, [R1+0x64] ;  /* 0x0000640001e17983 */ /* 0x001f280000300800 */
[----:B------:R-:W4:Y:S04]  /*3d40*/  LDL.LU R226, [R1+0x68] ;  /* 0x0000680001e27983 */ /* 0x000f280000300800 */
[----:B------:R-:W4:Y:S01]  /*3d50*/  LDL.LU R227, [R1+0x6c] ;  /* 0x00006c0001e37983 */ /* 0x000f220000300800 */
[----:B------:R-:W-:-:S05]  /*3d60*/  FADD R211, R135, R211 ;  /* 0x000000d387d37221 */ /* 0x000fca0000000000 */
[----:B------:R0:W-:Y:S01]  /*3d70*/  STL [R1+0x2c], R211 ;  /* 0x00002cd301007387 */ /* 0x0001e20000100800 */
[----:B------:R-:W-:-:S03]  /*3d80*/  FADD R212, R136, R212 ;  /* 0x000000d488d47221 */ /* 0x000fc60000000000 */
[----:B0-----:R0:W5:Y:S01]  /*3d90*/  LDL.LU R211, [R1+0xe0] ;  /* 0x0000e00001d37983 */ /* 0x0011620000300800 */
[----:B------:R-:W-:-:S03]  /*3da0*/  FADD R213, R137, R213 ;  /* 0x000000d589d57221 */ /* 0x000fc60000000000 */
[----:B------:R1:W-:Y:S01]  /*3db0*/  STL [R1+0x30], R212 ;  /* 0x000030d401007387 */ /* 0x0003e20000100800 */
[----:B------:R-:W-:-:S01]  /*3dc0*/  FADD R214, R138, R214 ;  /* 0x000000d68ad67221 */ /* 0x000fc20000000000 */
[----:B------:R-:W-:Y:S02]  /*3dd0*/  FADD R215, R139, R215 ;  /* 0x000000d78bd77221 */ /* 0x000fe40000000000 */
[----:B-1----:R0:W5:Y:S01]  /*3de0*/  LDL.LU R212, [R1+0xdc] ;  /* 0x0000dc0001d47983 */ /* 0x0021620000300800 */
[----:B------:R-:W-:-:S03]  /*3df0*/  FADD R216, R140, R216 ;  /* 0x000000d88cd87221 */ /* 0x000fc60000000000 */
[----:B------:R1:W-:Y:S01]  /*3e00*/  STL [R1+0x34], R213 ;  /* 0x000034d501007387 */ /* 0x0003e20000100800 */
[----:B--2---:R-:W-:-:S03]  /*3e10*/  FADD R217, R141, R217 ;  /* 0x000000d98dd97221 */ /* 0x004fc60000000000 */
[----:B-1----:R0:W5:Y:S01]  /*3e20*/  LDL.LU R213, [R1+0xd8] ;  /* 0x0000d80001d57983 */ /* 0x0021620000300800 */
[----:B---3--:R-:W-:-:S03]  /*3e30*/  FADD R218, R142, R218 ;  /* 0x000000da8eda7221 */ /* 0x008fc60000000000 */
[----:B------:R1:W-:Y:S01]  /*3e40*/  STL [R1+0x38], R214 ;  /* 0x000038d601007387 */ /* 0x0003e20000100800 */
[----:B----4-:R-:W-:-:S01]  /*3e50*/  FADD R219, R143, R219 ;  /* 0x000000db8fdb7221 */ /* 0x010fc20000000000 */
[----:B------:R-:W-:Y:S02]  /*3e60*/  FADD R220, R144, R220 ;  /* 0x000000dc90dc7221 */ /* 0x000fe40000000000 */
[----:B-1----:R0:W5:Y:S04]  /*3e70*/  LDL.LU R214, [R1+0xd4] ;  /* 0x0000d40001d67983 */ /* 0x0021680000300800 */
[----:B------:R1:W-:Y:S01]  /*3e80*/  STL [R1+0x3c], R215 ;  /* 0x00003cd701007387 */ /* 0x0003e20000100800 */
[----:B------:R-:W-:-:S01]  /*3e90*/  FADD R221, R145, R221 ;  /* 0x000000dd91dd7221 */ /* 0x000fc20000000000 */
[----:B------:R-:W-:-:S02]  /*3ea0*/  FADD R222, R146, R222 ;  /* 0x000000de92de7221 */ /* 0x000fc40000000000 */
[----:B-1----:R0:W5:Y:S04]  /*3eb0*/  LDL.LU R215, [R1+0xd0] ;  /* 0x0000d00001d77983 */ /* 0x0021680000300800 */
[----:B------:R1:W-:Y:S01]  /*3ec0*/  STL [R1+0x40], R216 ;  /* 0x000040d801007387 */ /* 0x0003e20000100800 */
[----:B------:R-:W-:-:S03]  /*3ed0*/  FADD R223, R147, R223 ;  /* 0x000000df93df7221 */ /* 0x000fc60000000000 */
        /* <DEDUP_REMOVED lines=13> */
[----:B------:R1:W-:Y:S04]  /*3fb0*/  STL [R1+0x54], R221 ;  /* 0x000054dd01007387 */ /* 0x0003e80000100800 */
        /* <DEDUP_REMOVED lines=12> */
[----:B-1----:R0:W5:Y:S01]  /*4080*/  LDL.LU R227, [R1+0xa0] ;  /* 0x0000a00001e37983 */ /* 0x0021620000300800 */
        /* <DEDUP_REMOVED lines=82> */
[----:B0-----:R-:W-:-:S06]  /*45b0*/  UMOV UR6, URZ ;  /* 0x0000003f00067c82 */ /* 0x001fcc0008000000 */
.L_x_31:
[----:B------:R-:W-:Y:S05]  /*45c0*/  @!P1 BRA `(.L_x_32) ;  /* 0x0000000000049947 */ /* 0x000fea0003800000 */
[----:B------:R-:W-:Y:S01]  /*45d0*/  BPT.TRAP 0x1 ;  /* 0x000000040000795c */ /* 0x000fe20000300000 */
.L_x_32:
[----:B------:R2:W-:Y:S04]  /*45e0*/  STL [R1+0xa4], R2 ;  /* 0x0000a40201007387 */ /* 0x0005e80000100800 */
[----:B--2---:R-:W2:Y:S04]  /*45f0*/  LDL R2, [R1+0x70] ;  /* 0x0000700001027983 */ /* 0x004ea80000100800 */
[----:B-----5:R3:W-:Y:S04]  /*4600*/  STL [R1+0xa0], R0 ;  /* 0x0000a00001007387 */ /* 0x0207e80000100800 */
[----:B---3--:R-:W3:Y:S01]  /*4610*/  LDL R0, [R1+0x78] ;  /* 0x0000780001007983 */ /* 0x008ee20000100800 */
[----:B-1----:R-:W-:Y:S01]  /*4620*/  IMAD.U32 R229, RZ, RZ, UR33 ;  /* 0x00000021ffe57e24 */ /* 0x002fe2000f8e00ff */
[----:B--2---:R-:W-:-:S02]  /*4630*/  ISETP.NE.AND P0, PT, R2, RZ, PT ;  /* 0x000000ff0200720c */ /* 0x004fc40003f05270 */
[----:B------:R1:W5:Y:S11]  /*4640*/  LDL.LU R2, [R1+0xa4] ;  /* 0x0000a40001027983 */ /* 0x0003760000300800 */
[----:B------:R-:W-:-:S05]  /*4650*/  @P0 LEA R229, R229, UR22, 0x3 ;  /* 0x00000016e5e50c11 */ /* 0x000fca000f8e18ff */
[----:B------:R-:W-:-:S05]  /*4660*/  @P0 VIADD R229, R229, 0x28 ;  /* 0x00000028e5e50836 */ /* 0x000fca0000000000 */
[----:B---3--:R-:W-:Y:S02]  /*4670*/  @P0 PRMT R229, R0, 0x654, R229 ;  /* 0x0000065400e50816 */ /* 0x008fe400000000e5 */
[----:B------:R1:W5:Y:S01]  /*4680*/  LDL.LU R0, [R1+0xa0] ;  /* 0x0000a00001007983 */ /* 0x0003620000300800 */
[----:B------:R-:W-:Y:S01]  /*4690*/  UISETP.GT.U32.AND UP0, UPT, UR15, 0x1, UPT ;  /* 0x000000010f00788c */ /* 0x000fe2000bf04070 */
[----:B------:R1:W-:Y:S05]  /*46a0*/  @P0 SYNCS.ARRIVE.TRANS64.RED.A1T0 RZ, [R229+URZ], RZ ;  /* 0x000000ffe5ff09a7 */ /* 0x0003ea000810043f */
[----:B------:R-:W-:-:S13]  /*46b0*/  PLOP3.LUT P0, PT, PT, PT, UP0, 0x80, 0x0 ;  /* 0x000000000000781c */ /* 0x000fda0003f0f008 */
[----:B-1----:R-:W-:Y:S05]  /*46c0*/  @P0 BRA `(.L_x_33) ;  /* 0x0000000000040947 */ /* 0x002fea0003800000 */
[----:B------:R-:W-:Y:S01]  /*46d0*/  BPT.TRAP 0x1 ;  /* 0x000000040000795c */ /* 0x000fe20000300000 */
.L_x_33:
[----:B------:R-:W-:Y:S02]  /*46e0*/  UISETP.GT.AND UP2, UPT, UR25, 0x1, UPT ;  /* 0x000000011900788c */ /* 0x000fe4000bf44270 */
[----:B------:R-:W-:Y:S02]  /*46f0*/  UIADD3 UR23, UR23, 0x1, URZ ;  /* 0x0000000117177890 */ /* 0x000fe4000fffe03f */
[----:B------:R-:W-:Y:S02]  /*4700*/  UIADD3 UR33, UR33, 0x1, URZ ;  /* 0x0000000121217890 */ /* 0x000fe4000fffe03f */
[----:B------:R-:W-:Y:S01]  /*4710*/  PLOP3.LUT P0, PT, PT, PT, UP2, 0x80, 0x0 ;  /* 0x000000000000781c */ /* 0x000fe20003f0f028 */
[----:B------:R-:W-:Y:S02]  /*4720*/  UISETP.NE.AND UP0, UPT, UR23, 0x5, UPT ;  /* 0x000000051700788c */ /* 0x000fe4000bf05270 */
[----:B------:R-:W-:Y:S02]  /*4730*/  UIADD3 UR9, UR25, -0x1, URZ ;  /* 0xffffffff19097890 */ /* 0x000fe4000fffe03f */
[----:B------:R-:W-:-:S02]  /*4740*/  USEL UR8, URZ, 0x1, UP0 ;  /* 0x000000013f087887 */ /* 0x000fc40008000000 */
[----:B------:R-:W-:Y:S02]  /*4750*/  UISETP.NE.AND UP1, UPT, UR33, 0x5, UPT ;  /* 0x000000052100788c */ /* 0x000fe4000bf25270 */
[----:B------:R-:W-:Y:S02]  /*4760*/  ULOP3.LUT UR24, UR24, UR8, URZ, 0x3c, !UPT ;  /* 0x0000000818187292 */ /* 0x000fe4000f8e3c3f */
[----:B------:R-:W-:Y:S02]  /*4770*/  USEL UR23, UR23, URZ, UP0 ;  /* 0x0000003f17177287 */ /* 0x000fe40008000000 */
[----:B------:R-:W-:Y:S01]  /*4780*/  USEL UR33, UR33, URZ, UP1 ;  /* 0x0000003f21217287 */ /* 0x000fe20008800000 */
[----:B------:R-:W-:Y:S01]  /*4790*/  UMOV UR8, 0x1 ;  /* 0x0000000100087882 */ /* 0x000fe20000000000 */
[----:B------:R-:W-:Y:S01]  /*47a0*/  UMOV UR25, UR9 ;  /* 0x0000000900197c82 */ /* 0x000fe20008000000 */
[----:B------:R-:W-:Y:S09]  /*47b0*/  @P0 BRA `(.L_x_34) ;  /* 0xffffffec00300947 */ /* 0x000ff2000383ffff */
.L_x_26:
[----:B------:R-:W-:-:S04]  /*47c0*/  UISETP.NE.AND UP0, UPT, UR6, URZ, UPT ;  /* 0x0000003f0600728c */ /* 0x000fc8000bf05270 */
[----:B------:R-:W-:-:S06]  /*47d0*/  USEL UR6, URZ, 0x1, !UP0 ;  /* 0x000000013f067887 */ /* 0x000fcc000c000000 */
[----:B------:R-:W-:-:S13]  /*47e0*/  ISETP.NE.AND P0, PT, RZ, UR6, PT ;  /* 0x00000006ff007c0c */ /* 0x000fda000bf05270 */
[----:B------:R-:W-:Y:S05]  /*47f0*/  @!P0 BRA `(.L_x_35) ;  /* 0x0000000c00c48947 */ /* 0x000fea0003800000 */
[----:B------:R-:W-:Y:S02]  /*4800*/  WARPGROUP.DEPBAR.LE gsb0, 0x0 ;  /* 0x00008000000079c5 */ /* 0x000fe40000010000 */
[----:B-----5:R-:W-:Y:S01]  /*4810*/  FADD R227, R25, R227 ;  /* 0x000000e319e37221 */ /* 0x020fe20000000000 */
[----:B------:R-:W-:-:S04]  /*4820*/  FADD R228, R24, R228 ;  /* 0x000000e418e47221 */ /* 0x000fc80000000000 */
[----:B------:R1:W-:Y:S04]  /*4830*/  STL [R1+0xa0], R227 ;  /* 0x0000a0e301007387 */ /* 0x0003e80000100800 */
[----:B-1----:R-:W2:Y:S04]  /*4840*/  LDL.LU R227, [R1+0x6c] ;  /* 0x00006c0001e37983 */ /* 0x002ea80000300800 */
[----:B--2---:R1:W-:Y:S04]  /*4850*/  STL [R1+0xa4], R227 ;  /* 0x0000a4e301007387 */ /* 0x0043e80000100800 */
        /* <DEDUP_REMOVED lines=52> */
[----:B-1----:R-:W2:Y:S01]  /*4ba0*/  LDL.LU R227, [R1] ;  /* 0x0000000001e37983 */ /* 0x002ea20000300800 */
[----:B------:R-:W-:Y:S01]  /*4bb0*/  FADD R226, R26, R226 ;  /* 0x000000e21ae27221 */ /* 0x000fe20000000000 */
        /* <DEDUP_REMOVED lines=97> */
[----:B--2---:R-:W-:-:S05]  /*51d0*/  FADD R227, R124, R227 ;  /* 0x000000e37ce37221 */ /* 0x004fca0000000000 */
[----:B------:R1:W-:Y:S04]  /*51e0*/  STL [R1], R227 ;  /* 0x000000e301007387 */ /* 0x0003e80000100800 */
[----:B-1----:R-:W2:Y:S02]  /*51f0*/  LDL.LU R227, [R1+0x10c] ;  /* 0x00010c0001e37983 */ /* 0x002ea40000300800 */
[----:B--2---:R-:W-:-:S05]  /*5200*/  FADD R227, R125, R227 ;  /* 0x000000e37de37221 */ /* 0x004fca0000000000 */
[----:B------:R1:W-:Y:S04]  /*5210*/  STL [R1+0x4], R227 ;  /* 0x000004e301007387 */ /* 0x0003e80000100800 */
        /* <DEDUP_REMOVED lines=78> */
[----:B-1----:R1:W5:Y:S02]  /*5700*/  LDL.LU R227, [R1+0xa0] ;  /* 0x0000a00001e37983 */ /* 0x0023640000300800 */
.L_x_35:
[----:B------:R-:W-:-:S04]  /*5710*/  IMAD.U32 R229, RZ, RZ, UR26 ;  /* 0x0000001affe57e24 */ /* 0x000fc8000f8e00ff */
[----:B------:R2:W-:Y:S01]  /*5720*/  SYNCS.ARRIVE.TRANS64.A1T0 RZ, [R229+UR28], RZ ;  /* 0x000000ffe5ff79a7 */ /* 0x0005e2000810001c */
[----:B------:R-:W-:Y:S02]  /*5730*/  WARPGROUP.DEPBAR.LE gsb0, 0x0 ;  /* 0x00008000000079c5 */ /* 0x000fe40000010000 */
[----:B------:R-:W3:Y:S02]  /*5740*/  LDC R24, c[0x0][0x28c] ;  /* 0x0000a300ff187b82 */ /* 0x000ee40000000800 */
[----:B---3--:R-:W-:-:S13]  /*5750*/  ISETP.GE.AND P0, PT, R24, 0x1, PT ;  /* 0x000000011800780c */ /* 0x008fda0003f06270 */
[----:B--2---:R-:W-:Y:S05]  /*5760*/  @!P0 BRA `(.L_x_36) ;  /* 0x0000000000688947 */ /* 0x004fea0003800000 */
[----:B------:R-:W-:-:S06]  /*5770*/  UISETP.NE.AND UP0, UPT, UR30, 0x3, UPT ;  /* 0x000000031e00788c */ /* 0x000fcc000bf05270 */
[----:B------:R-:W-:-:S13]  /*5780*/  PLOP3.LUT P0, PT, PT, PT, UP0, 0x80, 0x0 ;  /* 0x000000000000781c */ /* 0x000fda0003f0f008 */
[----:B------:R-:W-:Y:S05]  /*5790*/  @!P0 BRA `(.L_x_37) ;  /* 0x0000000000048947 */ /* 0x000fea0003800000 */
[----:B------:R-:W-:Y:S01]  /*57a0*/  BPT.TRAP 0x1 ;  /* 0x000000040000795c */ /* 0x000fe20000300000 */
.L_x_37:
[----:B-----5:R2:W-:Y:S04]  /*57b0*/  STL [R1+0xa4], R2 ;  /* 0x0000a40201007387 */ /* 0x0205e80000100800 */
[----:B--2---:R-:W2:Y:S04]  /*57c0*/  LDL R2, [R1+0x70] ;  /* 0x0000700001027983 */ /* 0x004ea80000100800 */
[----:B------:R3:W-:Y:S04]  /*57d0*/  STL [R1+0xa0], R0 ;  /* 0x0000a00001007387 */ /* 0x0007e80000100800 */
[----:B---3--:R-:W3:Y:S01]  /*57e0*/  LDL R0, [R1+0x78] ;  /* 0x0000780001007983 */ /* 0x008ee20000100800 */
[----:B--2---:R-:W-:-:S03]  /*57f0*/  ISETP.NE.AND P0, PT, R2, RZ, PT ;  /* 0x000000ff0200720c */ /* 0x004fc60003f05270 */
[----:B------:R2:W5:Y:S10]  /*5800*/  LDL.LU R2, [R1+0xa4] ;  /* 0x0000a40001027983 */ /* 0x0005740000300800 */
[----:B------:R-:W-:-:S05]  /*5810*/  VOTEU.ANY UP0, P0 ;  /* 0x00000000003f7886 */ /* 0x000fca0000000100 */
[----:B------:R-:W-:-:S06]  /*5820*/  @UP0 UIADD3 UR6, UR19, UR5, URZ ;  /* 0x0000000513060290 */ /* 0x000fcc000fffe03f */
[----:B------:R-:W-:Y:S02]  /*5830*/  IMAD.U32 R24, RZ, RZ, UR6 ;  /* 0x00000006ff187e24 */ /* 0x000fe4000f8e00ff */
[----:B------:R-:W-:Y:S02]  /*5840*/  IMAD.U32 R27, RZ, RZ, UR6 ;  /* 0x00000006ff1b7e24 */ /* 0x000fe4000f8e00ff */
[----:B------:R-:W-:-:S05]  /*5850*/  @P0 IMAD.WIDE.U32 R24, R24, -0x33333333, RZ ;  /* 0xcccccccd18180825 */ /* 0x000fca00078e00ff */
[----:B------:R-:W-:-:S05]  /*5860*/  @P0 SHF.R.U32.HI R24, RZ, 0x2, R25 ;  /* 0x00000002ff180819 */ /* 0x000fca0000011619 */
[----:B------:R-:W-:-:S05]  /*5870*/  @P0 IMAD R24, R24, -0x5, R27 ;  /* 0xfffffffb18180824 */ /* 0x000fca00078e021b */
[----:B------:R-:W-:-:S05]  /*5880*/  @P0 LEA R24, R24, UR22, 0x3 ;  /* 0x0000001618180c11 */ /* 0x000fca000f8e18ff */
[----:B------:R-:W-:-:S05]  /*5890*/  @P0 VIADD R24, R24, 0x28 ;  /* 0x0000002818180836 */ /* 0x000fca0000000000 */
[----:B---3--:R-:W-:Y:S02]  /*58a0*/  @P0 PRMT R24, R0, 0x654, R24 ;  /* 0x0000065400180816 */ /* 0x008fe40000000018 */
[----:B------:R2:W5:Y:S01]  /*58b0*/  LDL.LU R0, [R1+0xa0] ;  /* 0x0000a00001007983 */ /* 0x0005620000300800 */
[----:B------:R-:W-:Y:S01]  /*58c0*/  UISETP.GT.U32.AND UP0, UPT, UR15, 0x1, UPT ;  /* 0x000000010f00788c */ /* 0x000fe2000bf04070 */
[----:B------:R2:W-:Y:S05]  /*58d0*/  @P0 SYNCS.ARRIVE.TRANS64.RED.A1T0 RZ, [R24+URZ], RZ ;  /* 0x000000ff18ff09a7 */ /* 0x0005ea000810043f */
[----:B------:R-:W-:-:S13]  /*58e0*/  PLOP3.LUT P0, PT, PT, PT, UP0, 0x80, 0x0 ;  /* 0x000000000000781c */ /* 0x000fda0003f0f008 */
[----:B--2---:R-:W-:Y:S05]  /*58f0*/  @P0 BRA `(.L_x_36) ;  /* 0x0000000000040947 */ /* 0x004fea0003800000 */
[----:B------:R-:W-:Y:S01]  /*5900*/  BPT.TRAP 0x1 ;  /* 0x000000040000795c */ /* 0x000fe20000300000 */
.L_x_36:
[----:B-----5:R2:W-:Y:S01]  /*5910*/  STL [R1+0xa0], R0 ;  /* 0x0000a00001007387 */ /* 0x0205e20000100800 */
[----:B------:R-:W-:Y:S01]  /*5920*/  IMAD.U32 R24, RZ, RZ, UR27 ;  /* 0x0000001bff187e24 */ /* 0x000fe2000f8e00ff */
[----:B------:R-:W-:Y:S01]  /*5930*/  UIADD3 UR5, UR29, UR5, URZ ;  /* 0x000000051d057290 */ /* 0x000fe2000fffe03f */
[----:B------:R-:W3:Y:S01]  /*5940*/  LDC R35, c[0x0][0x288] ;  /* 0x0000a200ff237b82 */ /* 0x000ee20000000800 */
[----:B--2---:R-:W2:Y:S02]  /*5950*/  LDL R0, [R1+0x8c] ;  /* 0x00008c0001007983 */ /* 0x004ea40000100800 */
[----:B------:R-:W-:Y:S01]  /*5960*/  SHF.L.U32 R24, R24, 0x1f, RZ ;  /* 0x0000001f18187819 */ /* 0x000fe200000006ff */
[----:B------:R-:W-:Y:S02]  /*5970*/  UISETP.GT.U32.AND UP0, UPT, UR5, 0x4, UPT ;  /* 0x000000040500788c */ /* 0x000fe4000bf04070 */
[----:B------:R-:W-:Y:S01]  /*5980*/  UISETP.GE.U32.AND UP1, UPT, UR29, 0x5, UPT ;  /* 0x000000051d00788c */ /* 0x000fe2000bf26070 */
[----:B------:R-:W4:Y:S01]  /*5990*/  SYNCS.PHASECHK.TRANS64.TRYWAIT P0, [UR18+0x8], R24 ;  /* 0x00000818ff0075a7 */ /* 0x000f220008000152 */
[----:B------:R-:W-:-:S02]  /*59a0*/  UISETP.LT.U32.AND UP0, UPT, UR29, 0x5, UP0 ;  /* 0x000000051d00788c */ /* 0x000fc40008701070 */
[----:B------:R-:W-:Y:S02]  /*59b0*/  UIMAD.WIDE.U32 UR6, UR5, -0x33333333, URZ ;  /* 0xcccccccd050678a5 */ /* 0x000fe4000f8e003f */
[----:B------:R-:W-:Y:S02]  /*59c0*/  USEL UR8, URZ, 0x1, !UP0 ;  /* 0x000000013f087887 */ /* 0x000fe4000c000000 */
[----:B------:R-:W-:Y:S01]  /*59d0*/  USHF.R.U32.HI UR6, URZ, 0x2, UR7 ;  /* 0x000000023f067899 */ /* 0x000fe20008011607 */
[----:B--2---:R-:W-:Y:S02]  /*59e0*/  IMAD.SHL.U32 R32, R0, 0x2, RZ ;  /* 0x0000000200207824 */ /* 0x004fe400078e00ff */
[----:B------:R2:W5:Y:S01]  /*59f0*/  LDL.LU R0, [R1+0xa0] ;  /* 0x0000a00001007983 */ /* 0x0005620000300800 */
[----:B------:R-:W-:Y:S02]  /*5a00*/  ULOP3.LUT UR4, UR4, UR8, URZ, 0x3c, !UPT ;  /* 0x0000000804047292 */ /* 0x000fe4000f8e3c3f */
[----:B------:R-:W-:Y:S01]  /*5a10*/  UIMAD UR5, UR6, -0x5, UR5 ;  /* 0xfffffffb060578a4 */ /* 0x000fe2000f8e0205 */
[----:B------:R-:W-:Y:S01]  /*5a20*/  SHF.R.S32.HI R33, RZ, 0x1f, R32 ;  /* 0x0000001fff217819 */ /* 0x000fe20000011420 */
[----:B------:R-:W-:Y:S01]  /*5a30*/  @UP1 ULOP3.LUT UR4, UR4, 0x1, UR6, 0x78, !UPT ;  /* 0x0000000104041892 */ /* 0x000fe2000f8e7806 */
[----:B---34-:R-:W-:Y:S11]  /*5a40*/  @!P0 BRA `(.L_x_38) ;  /* 0x000000a800f88947 */ /* 0x018ff60003800000 */
.L_x_325:
[----:B------:R4:W-:Y:S01]  /*5a50*/  STL [R1+0xa8], R3 ;  /* 0x0000a80301007387 */ /* 0x0009e20000100800 */
[----:B------:R-:W-:Y:S01]  /*5a60*/  ULDC.64 UR6, c[0x0][0x5d0] ;  /* 0x0001740000067ab9 */ /* 0x000fe20000000a00 */
[----:B------:R-:W-:Y:S02]  /*5a70*/  ULDC UR8, c[0x0][0x284] ;  /* 0x0000a10000087ab9 */ /* 0x000fe40000000800 */
[----:B----4-:R-:W4:Y:S04]  /*5a80*/  LDL.LU R3, [R1+0x88] ;  /* 0x0000880001037983 */ /* 0x010f280000300800 */
[----:B------:R0:W-:Y:S04]  /*5a90*/  STL [R1+0xa4], R2 ;  /* 0x0000a40201007387 */ /* 0x0001e80000100800 */
[----:B0-----:R-:W2:Y:S04]  /*5aa0*/  LDL R2, [R1+0x84] ;  /* 0x0000840001027983 */ /* 0x001ea80000100800 */
[----:B-----5:R0:W-:Y:S04]  /*5ab0*/  STL [R1+0xa0], R0 ;  /* 0x0000a00001007387 */ /* 0x0201e80000100800 */
[----:B0-----:R-:W3:Y:S01]  /*5ac0*/  LDL R0, [R1+0x74] ;  /* 0x0000740001007983 */ /* 0x001ee20000100800 */
[----:B----4-:R-:W-:-:S03]  /*5ad0*/  IMAD.SHL.U32 R37, R3, 0x100, RZ ;  /* 0x0000010003257824 */ /* 0x010fc600078e00ff */
[----:B------:R0:W5:Y:S01]  /*5ae0*/  LDL.LU R3, [R1+0xa8] ;  /* 0x0000a80001037983 */ /* 0x0001620000300800 */
[----:B--2---:R-:W-:-:S03]  /*5af0*/  IMAD.SHL.U32 R34, R2, 0x40, RZ ;  /* 0x0000004002227824 */ /* 0x004fc600078e00ff */
[----:B------:R0:W5:Y:S01]  /*5b00*/  LDL.LU R2, [R1+0xa4] ;  /* 0x0000a40001027983 */ /* 0x0001620000300800 */
[----:B---3--:R-:W-:Y:S01]  /*5b10*/  SHF.R.S32.HI R38, RZ, 0x1f, R0 ;  /* 0x0000001fff267819 */ /* 0x008fe20000011400 */
[----:B------:R-:W-:-:S04]  /*5b20*/  IMAD.WIDE.U32 R24, R0, UR6, R32 ;  /* 0x0000000600187c25 */ /* 0x000fc8000f8e0020 */
[----:B------:R-:W-:-:S04]  /*5b30*/  IMAD R26, R38, UR6, RZ ;  /* 0x00000006261a7c24 */ /* 0x000fc8000f8e02ff */
[----:B------:R-:W-:Y:S02]  /*5b40*/  IMAD R27, R0, UR7, R26 ;  /* 0x00000007001b7c24 */ /* 0x000fe4000f8e021a */
[----:B------:R0:W5:Y:S01]  /*5b50*/  LDL.LU R0, [R1+0xa0] ;  /* 0x0000a00001007983 */ /* 0x0001620000300800 */
[----:B------:R-:W-:-:S04]  /*5b60*/  ISETP.GE.AND P0, PT, R34, UR8, PT ;  /* 0x0000000822007c0c */ /* 0x000fc8000bf06270 */
[C---:B------:R-:W-:Y:S02]  /*5b70*/  ISETP.GE.OR P0, PT, R37.reuse, R35, P0 ;  /* 0x000000232500720c */ /* 0x040fe40000706670 */
[----:B------:R-:W-:Y:S02]  /*5b80*/  SHF.R.S32.HI R36, RZ, 0x1f, R37 ;  /* 0x0000001fff247819 */ /* 0x000fe40000011425 */
[----:B------:R-:W-:-:S04]  /*5b90*/  IADD3 R24, P1, R37, R24, RZ ;  /* 0x0000001825187210 */ /* 0x000fc80007f3e0ff */
[----:B------:R-:W-:-:S05]  /*5ba0*/  IADD3.X R25, R36, R25, R27, P1, !PT ;  /* 0x0000001924197210 */ /* 0x000fca0000ffe41b */
[----:B0-----:R-:W-:Y:S05]  /*5bb0*/  @P0 BRA `(.L_x_39) ;  /* 0x0000008c00d40947 */ /* 0x001fea0003800000 */
[----:B------:R0:W-:Y:S01]  /*5bc0*/  STL.64 [R1+0xb0], R4 ;  /* 0x0000b00401007387 */ /* 0x0001e20000100a00 */
[----:B------:R-:W2:Y:S01]  /*5bd0*/  LDC.64 R28, c[0x0][0x5c8] ;  /* 0x00017200ff1c7b82 */ /* 0x000ea20000000a00 */
[----:B------:R-:W-:Y:S02]  /*5be0*/  ULDC.64 UR6, c[0x0][0x5c0] ;  /* 0x0001700000067ab9 */ /* 0x000fe40000000a00 */
[----:B0-----:R-:W3:Y:S04]  /*5bf0*/  LDL.64 R4, [R1+0x90] ;  /* 0x0000900001047983 */ /* 0x001ee80000100a00 */
[----:B-----5:R0:W-:Y:S04]  /*5c00*/  STL [R1+0xa8], R3 ;  /* 0x0000a80301007387 */ /* 0x0201e80000100800 */
[----:B0-----:R-:W3:Y:S04]  /*5c10*/  LDL.LU R3, [R1+0x84] ;  /* 0x0000840001037983 */ /* 0x001ee80000300800 */
[----:B------:R0:W-:Y:S04]  /*5c20*/  STL [R1+0xa4], R2 ;  /* 0x0000a40201007387 */ /* 0x0001e80000100800 */
[----:B0-----:R-:W4:Y:S04]  /*5c30*/  LDL R2, [R1+0x8c] ;  /* 0x00008c0001027983 */ /* 0x001f280000100800 */
[----:B------:R0:W-:Y:S04]  /*5c40*/  STL [R1+0xa0], R0 ;  /* 0x0000a00001007387 */ /* 0x0001e80000100800 */
[----:B0-----:R-:W4:Y:S01]  /*5c50*/  LDL R0, [R1+0x98] ;  /* 0x0000980001007983 */ /* 0x001f220000100800 */
[----:B---3--:R-:W-:-:S03]  /*5c60*/  IMAD.WIDE R30, R3, 0x40, R4 ;  /* 0x00000040031e7825 */ /* 0x008fc600078e0204 */
[----:B------:R0:W5:Y:S01]  /*5c70*/  LDL.LU.64 R4, [R1+0xb0] ;  /* 0x0000b00001047983 */ /* 0x0001620000300a00 */
[-C--:B--2---:R-:W-:Y:S02]  /*5c80*/  IMAD R26, R31, R28.reuse, RZ ;  /* 0x0000001c1f1a7224 */ /* 0x084fe400078e02ff */
[C---:B------:R-:W-:Y:S01]  /*5c90*/  IMAD.WIDE.U32 R24, R30.reuse, R28, R24 ;  /* 0x0000001c1e187225 */ /* 0x040fe200078e0018 */
[----:B------:R0:W5:Y:S03]  /*5ca0*/  LDL.LU R3, [R1+0xa8] ;  /* 0x0000a80001037983 */ /* 0x0001660000300800 */
[----:B------:R-:W-:Y:S01]  /*5cb0*/  IMAD R27, R30, R29, R26 ;  /* 0x0000001d1e1b7224 */ /* 0x000fe200078e021a */
[----:B------:R-:W-:Y:S02]  /*5cc0*/  LEA R26, P0, R28, R24, 0x3 ;  /* 0x000000181c1a7211 */ /* 0x000fe400078018ff */
[----:B------:R-:W-:Y:S01]  /*5cd0*/  IADD3 R24, P1, R24, UR6, RZ ;  /* 0x0000000618187c10 */ /* 0x000fe2000ff3e0ff */
[----:B------:R-:W-:Y:S01]  /*5ce0*/  IMAD.IADD R27, R25, 0x1, R27 ;  /* 0x00000001191b7824 */ /* 0x000fe200078e021b */
[----:B------:R-:W-:-:S04]  /*5cf0*/  IADD3 R26, P3, R26, UR6, RZ ;  /* 0x000000061a1a7c10 */ /* 0x000fc8000ff7e0ff */
[----:B------:R-:W-:Y:S01]  /*5d00*/  LEA.HI.X R29, R28, R27, R29, 0x3, P0 ;  /* 0x0000001b1c1d7211 */ /* 0x000fe200000f1c1d */
[----:B----4-:R-:W-:Y:S01]  /*5d10*/  IMAD R28, R2, -0x2, R35 ;  /* 0xfffffffe021c7824 */ /* 0x010fe200078e0223 */
[----:B------:R-:W-:Y:S01]  /*5d20*/  FSETP.NEU.AND P0, PT, RZ, UR31, PT ;  /* 0x0000001fff007c0b */ /* 0x000fe2000bf0d000 */
[----:B------:R0:W5:Y:S01]  /*5d30*/  LDL.LU R2, [R1+0xa4] ;  /* 0x0000a40001027983 */ /* 0x0001620000300800 */
[----:B------:R-:W-:Y:S01]  /*5d40*/  IADD3.X R25, R27, UR7, RZ, P1, !PT ;  /* 0x000000071b197c10 */ /* 0x000fe20008ffe4ff */
[----:B------:R-:W-:Y:S01]  /*5d50*/  BSSY B0, `(.L_x_39) ;  /* 0x00008db000007945 */ /* 0x000fe20003800000 */
[----:B------:R-:W-:Y:S01]  /*5d60*/  IADD3.X R27, R29, UR7, RZ, P3, !PT ;  /* 0x000000071d1b7c10 */ /* 0x000fe20009ffe4ff */
[----:B------:R-:W-:Y:S02]  /*5d70*/  IMAD.IADD R39, R0, 0x1, -R34 ;  /* 0x0000000100277824 */ /* 0x000fe400078e0a22 */
[----:B------:R0:W5:Y:S01]  /*5d80*/  LDL.LU R0, [R1+0xa0] ;  /* 0x0000a00001007983 */ /* 0x0001620000300800 */
[----:B------:R-:W-:-:S05]  /*5d90*/  IMAD.IADD R34, R28, 0x1, -R37 ;  /* 0x000000011c227824 */ /* 0x000fca00078e0a25 */
[----:B------:R-:W-:Y:S05]  /*5da0*/  @!P0 BRA `(.L_x_40) ;  /* 0x0000006800dc8947 */ /* 0x000fea0003800000 */
[----:B-----5:R2:W-:Y:S01]  /*5db0*/  STL [R1+0xa0], R0 ;  /* 0x0000a00001007387 */ /* 0x0205e20000100800 */
[----:B------:R-:W-:Y:S01]  /*5dc0*/  ULDC.64 UR6, c[0x0][0x5b8] ;  /* 0x00016e0000067ab9 */ /* 0x000fe20000000a00 */
[----:B------:R-:W-:Y:S02]  /*5dd0*/  ULDC.64 UR8, c[0x0][0x5a8] ;  /* 0x00016a0000087ab9 */ /* 0x000fe40000000a00 */
[----:B--2---:R-:W2:Y:S01]  /*5de0*/  LDL.LU R0, [R1+0x74] ;  /* 0x0000740001007983 */ /* 0x004ea20000300800 */
[----:B------:R-:W-:Y:S01]  /*5df0*/  IMAD R28, R38, UR6, RZ ;  /* 0x00000006261c7c24 */ /* 0x000fe2000f8e02ff */
[----:B------:R-:W-:Y:S01]  /*5e00*/  BSSY B1, `(.L_x_41) ;  /* 0x0000011000017945 */ /* 0x000fe20003800000 */
[----:B--2---:R-:W-:-:S04]  /*5e10*/  IMAD.WIDE.U32 R32, R0, UR6, R32 ;  /* 0x0000000600207c25 */ /* 0x004fc8000f8e0020 */
[----:B------:R-:W-:Y:S01]  /*5e20*/  IMAD R29, R0, UR7, R28 ;  /* 0x00000007001d7c24 */ /* 0x000fe2000f8e021c */
[----:B------:R-:W-:Y:S01]  /*5e30*/  IADD3 R32, P0, R37, R32, RZ ;  /* 0x0000002025207210 */ /* 0x000fe20007f1e0ff */
[----:B------:R2:W5:Y:S01]  /*5e40*/  LDL.LU R0, [R1+0xa0] ;  /* 0x0000a00001007983 */ /* 0x0005620000300800 */
[----:B------:R-:W-:Y:S02]  /*5e50*/  ULDC.64 UR6, c[0x0][0x5b0] ;  /* 0x00016c0000067ab9 */ /* 0x000fe40000000a00 */
[----:B------:R-:W-:Y:S01]  /*5e60*/  IADD3.X R33, R36, R33, R29, P0, !PT ;  /* 0x0000002124217210 */ /* 0x000fe200007fe41d */
[----:B------:R-:W-:Y:S01]  /*5e70*/  IMAD R35, R31, UR6, RZ ;  /* 0x000000061f237c24 */ /* 0x000fe2000f8e02ff */
[----:B------:R-:W-:Y:S01]  /*5e80*/  ISETP.GE.AND P0, PT, R39, 0x1, PT ;  /* 0x000000012700780c */ /* 0x000fe20003f06270 */
[----:B------:R-:W-:-:S03]  /*5e90*/  IMAD.WIDE.U32 R28, R30, UR6, R32 ;  /* 0x000000061e1c7c25 */ /* 0x000fc6000f8e0020 */
[----:B------:R-:W-:Y:S01]  /*5ea0*/  ISETP.LT.OR P4, PT, R34, 0x1, !P0 ;  /* 0x000000012200780c */ /* 0x000fe20004781670 */
[----:B------:R-:W-:Y:S01]  /*5eb0*/  IMAD R35, R30, UR7, R35 ;  /* 0x000000071e237c24 */ /* 0x000fe2000f8e0223 */
[----:B------:R-:W-:-:S04]  /*5ec0*/  IADD3 R28, P1, R28, UR8, RZ ;  /* 0x000000081c1c7c10 */ /* 0x000fc8000ff3e0ff */
[--C-:B------:R-:W-:Y:S02]  /*5ed0*/  IADD3.X R29, R29, UR9, R35.reuse, P1, !PT ;  /* 0x000000091d1d7c10 */ /* 0x100fe40008ffe423 */
[----:B------:R-:W-:-:S05]  /*5ee0*/  PRMT R35, RZ, 0x7610, R35 ;  /* 0x00007610ff237816 */ /* 0x000fca0000000023 */
[----:B--2---:R-:W-:Y:S05]  /*5ef0*/  @P4 BRA `(.L_x_42) ;  /* 0x0000000000044947 */ /* 0x004fea0003800000 */
[----:B------:R2:W5:Y:S02]  /*5f00*/  LDG.E.U8 R35, desc[UR20][R28.64] ;  /* 0x000000141c237981 */ /* 0x000564000c1e1100 */
.L_x_42:
[----:B------:R-:W-:Y:S05]  /*5f10*/  BSYNC B1 ;  /* 0x0000000000017941 */ /* 0x000fea0003800000 */
.L_x_41:
[----:B-----5:R-:W-:Y:S01]  /*5f20*/  LOP3.LUT R35, R35, 0xff, RZ, 0xc0, !PT ;  /* 0x000000ff23237812 */ /* 0x020fe200078ec0ff */
[----:B------:R-:W-:Y:S01]  /*5f30*/  BSSY B1, `(.L_x_43) ;  /* 0x000000b000017945 */ /* 0x000fe20003800000 */
[----:B------:R-:W-:Y:S02]  /*5f40*/  ISETP.LT.OR P3, PT, R34, 0x2, !P0 ;  /* 0x000000022200780c */ /* 0x000fe40004761670 */
[----:B------:R-:W-:-:S05]  /*5f50*/  F2FP.F16.E4M3.UNPACK_B R35, R35 ;  /* 0x00000023ff23723e */ /* 0x000fca00020006ff */
[----:B------:R-:W-:-:S05]  /*5f60*/  HADD2.F32 R35, -RZ, R35.H0_H0 ;  /* 0x20000023ff237230 */ /* 0x000fca0000004100 */
[----:B------:R-:W-:-:S04]  /*5f70*/  FMUL R35, R35, UR31 ;  /* 0x0000001f23237c20 */ /* 0x000fc80008400000 */
[----:B------:R-:W-:-:S05]  /*5f80*/  FFMA R35, R228, UR32, R35 ;  /* 0x00000020e4237c23 */ /* 0x000fca0008000023 */
[----:B------:R-:W-:Y:S02]  /*5f90*/  F2FP.SATFINITE.E4M3.F32.PACK_AB_MERGE_C R37, RZ, R35, RZ ;  /* 0x00000023ff25723e */ /* 0x000fe400048070ff */
[----:B------:R-:W-:-:S03]  /*5fa0*/  PRMT R35, RZ, 0x7610, R35 ;  /* 0x00007610ff237816 */ /* 0x000fc60000000023 */
[----:B------:R3:W-:Y:S01]  /*5fb0*/  @!P4 STG.E.U8 desc[UR20][R24.64], R37 ;  /* 0x000000251800c986 */ /* 0x0007e2000c101114 */
[----:B------:R-:W-:Y:S05]  /*5fc0*/  @P3 BRA `(.L_x_44) ;  /* 0x0000000000043947 */ /* 0x000fea0003800000 */
[----:B------:R4:W5:Y:S02]  /*5fd0*/  LDG.E.U8 R35, desc[UR20][R28.64+0x1] ;  /* 0x000001141c237981 */ /* 0x000964000c1e1100 */
.L_x_44:
[----:B------:R-:W-:Y:S05]  /*5fe0*/  BSYNC B1 ;  /* 0x0000000000017941 */ /* 0x000fea0003800000 */
.L_x_43:
[----:B-----5:R-:W-:Y:S01]  /*5ff0*/  LOP3.LUT R35, R35, 0xff, RZ, 0xc0, !PT ;  /* 0x000000ff23237812 */ /* 0x020fe200078ec0ff */
[----:B------:R-:W-:Y:S01]  /*6000*/  BSSY B1, `(.L_x_45) ;  /* 0x0000013000017945 */ /* 0x000fe20003800000 */
[----:B---3--:R-:W-:Y:S02]  /*6010*/  IADD3 R37, P1, R30, 0x8, RZ ;  /* 0x000000081e257810 */ /* 0x008fe40007f3e0ff */
[----:B------:R-:W-:-:S03]  /*6020*/  F2FP.F16.E4M3.UNPACK_B R35, R35 ;  /* 0x00000023ff23723e */ /* 0x000fc600020006ff */
[----:B------:R-:W-:Y:S01]  /*6030*/  IMAD.X R31, RZ, RZ, R31, P1 ;  /* 0x000000ffff1f7224 */ /* 0x000fe200008e061f */
[----:B------:R-:W-:Y:S01]  /*6040*/  ISETP.GE.AND P1, PT, R39, 0x9, PT ;  /* 0x000000092700780c */ /* 0x000fe20003f26270 */
[----:B------:R-:W-:Y:S02]  /*6050*/  HADD2.F32 R35, -RZ, R35.H0_H0 ;  /* 0x20000023ff237230 */ /* 0x000fe40000004100 */
[----:B------:R-:W-:Y:S01]  /*6060*/  IMAD R36, R31, UR6, RZ ;  /* 0x000000061f247c24 */ /* 0x000fe2000f8e02ff */
[----:B------:R-:W-:Y:S01]  /*6070*/  ISETP.LT.OR P5, PT, R34, 0x1, !P1 ;  /* 0x000000012200780c */ /* 0x000fe20004fa1670 */
[----:B------:R-:W-:-:S04]  /*6080*/  IMAD.WIDE.U32 R32, R37, UR6, R32 ;  /* 0x0000000625207c25 */ /* 0x000fc8000f8e0020 */
[----:B------:R-:W-:Y:S01]  /*6090*/  FMUL R30, R35, UR31 ;  /* 0x0000001f231e7c20 */ /* 0x000fe20008400000 */
[----:B------:R-:W-:-:S03]  /*60a0*/  IMAD R37, R37, UR7, R36 ;  /* 0x0000000725257c24 */ /* 0x000fc6000f8e0224 */
[----:B------:R-:W-:Y:S01]  /*60b0*/  FFMA R227, R227, UR32, R30 ;  /* 0x00000020e3e37c23 */ /* 0x000fe2000800001e */
[----:B------:R-:W-:Y:S02]  /*60c0*/  IADD3 R30, P4, R32, UR8, RZ ;  /* 0x00000008201e7c10 */ /* 0x000fe4000ff9e0ff */
[----:B------:R-:W-:Y:S02]  /*60d0*/  PRMT R32, RZ, 0x7610, R32 ;  /* 0x00007610ff207816 */ /* 0x000fe40000000020 */
[----:B------:R-:W-:Y:S02]  /*60e0*/  F2FP.SATFINITE.E4M3.F32.PACK_AB_MERGE_C R227, RZ, R227, RZ ;  /* 0x000000e3ffe3723e */ /* 0x000fe400048070ff */
[----:B------:R-:W-:-:S03]  /*60f0*/  IADD3.X R31, R33, UR9, R37, P4, !PT ;  /* 0x00000009211f7c10 */ /* 0x000fc6000a7fe425 */
[----:B------:R3:W-:Y:S01]  /*6100*/  @!P3 STG.E.U8 desc[UR20][R24.64+0x1], R227 ;  /* 0x000001e31800b986 */ /* 0x0007e2000c101114 */
[----:B------:R-:W-:Y:S05]  /*6110*/  @P5 BRA `(.L_x_46) ;  /* 0x0000000000045947 */ /* 0x000fea0003800000 */
[----:B------:R0:W5:Y:S02]  /*6120*/  LDG.E.U8 R32, desc[UR20][R30.64] ;  /* 0x000000141e207981 */ /* 0x000164000c1e1100 */
.L_x_46:
[----:B------:R-:W-:Y:S05]  /*6130*/  BSYNC B1 ;  /* 0x0000000000017941 */ /* 0x000fea0003800000 */
.L_x_45:
[----:B-----5:R-:W-:Y:S01]  /*6140*/  LOP3.LUT R32, R32, 0xff, RZ, 0xc0, !PT ;  /* 0x000000ff20207812 */ /* 0x020fe200078ec0ff */
[----:B------:R-:W-:Y:S01]  /*6150*/  BSSY B1, `(.L_x_47) ;  /* 0x000000b000017945 */ /* 0x000fe20003800000 */
[----:B------:R-:W-:Y:S02]  /*6160*/  ISETP.LT.OR P3, PT, R34, 0x2, !P1 ;  /* 0x000000022200780c */ /* 0x000fe40004f61670 */
[----:B------:R-:W-:-:S05]  /*6170*/  F2FP.F16.E4M3.UNPACK_B R32, R32 ;  /* 0x00000020ff20723e */ /* 0x000fca00020006ff */
[----:B------:R-:W-:-:S05]  /*6180*/  HADD2.F32 R32, -RZ, R32.H0_H0 ;  /* 0x20000020ff207230 */ /* 0x000fca0000004100 */
[----:B------:R-:W-:Y:S01]  /*6190*/  FMUL R33, R32, UR31 ;  /* 0x0000001f20217c20 */ /* 0x000fe20008400000 */
[----:B------:R-:W-:-:S03]  /*61a0*/  PRMT R32, RZ, 0x7610, R32 ;  /* 0x00007610ff207816 */ /* 0x000fc60000000020 */
[----:B------:R-:W-:-:S05]  /*61b0*/  FFMA R33, R226, UR32, R33 ;  /* 0x00000020e2217c23 */ /* 0x000fca0008000021 */
[----:B------:R-:W-:-:S05]  /*61c0*/  F2FP.SATFINITE.E4M3.F32.PACK_AB_MERGE_C R33, RZ, R33, RZ ;  /* 0x00000021ff21723e */ /* 0x000fca00048070ff */
[----:B------:R0:W-:Y:S01]  /*61d0*/  @!P5 STG.E.U8 desc[UR20][R26.64], R33 ;  /* 0x000000211a00d986 */ /* 0x0001e2000c101114 */
[----:B------:R-:W-:Y:S05]  /*61e0*/  @P3 BRA `(.L_x_48) ;  /* 0x0000000000043947 */ /* 0x000fea0003800000 */
[----:B------:R0:W5:Y:S02]  /*61f0*/  LDG.E.U8 R32, desc[UR20][R30.64+0x1] ;  /* 0x000001141e207981 */ /* 0x000164000c1e1100 */
.L_x_48:
[----:B------:R-:W-:Y:S05]  /*6200*/  BSYNC B1 ;  /* 0x0000000000017941 */ /* 0x000fea0003800000 */
.L_x_47:
[----:B-----5:R-:W-:Y:S01]  /*6210*/  LOP3.LUT R32, R32, 0xff, RZ, 0xc0, !PT ;  /* 0x000000ff20207812 */ /* 0x020fe200078ec0ff */
[----:B------:R-:W-:Y:S01]  /*6220*/  BSSY B1, `(.L_x_49) ;  /* 0x000000b000017945 */ /* 0x000fe20003800000 */
[----:B------:R-:W-:Y:S02]  /*6230*/  ISETP.LT.OR P4, PT, R34, 0x9, !P0 ;  /* 0x000000092200780c */ /* 0x000fe40004781670 */
[----:B------:R-:W-:-:S05]  /*6240*/  F2FP.F16.E4M3.UNPACK_B R32, R32 ;  /* 0x00000020ff20723e */ /* 0x000fca00020006ff */
[----:B------:R-:W-:-:S05]  /*6250*/  HADD2.F32 R32, -RZ, R32.H0_H0 ;  /* 0x20000020ff207230 */ /* 0x000fca0000004100 */
[----:B------:R-:W-:-:S04]  /*6260*/  FMUL R32, R32, UR31 ;  /* 0x0000001f20207c20 */ /* 0x000fc80008400000 */
[----:B------:R-:W-:-:S05]  /*6270*/  FFMA R32, R225, UR32, R32 ;  /* 0x00000020e1207c23 */ /* 0x000fca0008000020 */
[----:B0-----:R-:W-:Y:S02]  /*6280*/  F2FP.SATFINITE.E4M3.F32.PACK_AB_MERGE_C R33, RZ, R32, RZ ;  /* 0x00000020ff21723e */ /* 0x001fe400048070ff */
[----:B------:R-:W-:-:S03]  /*6290*/  PRMT R32, RZ, 0x7610, R32 ;  /* 0x00007610ff207816 */ /* 0x000fc60000000020 */
[----:B------:R0:W-:Y:S01]  /*62a0*/  @!P3 STG.E.U8 desc[UR20][R26.64+0x1], R33 ;  /* 0x000001211a00b986 */ /* 0x0001e2000c101114 */
[----:B------:R-:W-:Y:S05]  /*62b0*/  @P4 BRA `(.L_x_50) ;  /* 0x0000000000044947 */ /* 0x000fea0003800000 */
[----:B------:R0:W5:Y:S02]  /*62c0*/  LDG.E.U8 R32, desc[UR20][R28.64+0x8] ;  /* 0x000008141c207981 */ /* 0x000164000c1e1100 */
.L_x_50:
[----:B------:R-:W-:Y:S05]  /*62d0*/  BSYNC B1 ;  /* 0x0000000000017941 */ /* 0x000fea0003800000 */
.L_x_49:
[----:B-----5:R-:W-:Y:S01]  /*62e0*/  LOP3.LUT R32, R32, 0xff, RZ, 0xc0, !PT ;  /* 0x000000ff20207812 */ /* 0x020fe200078ec0ff */
[----:B------:R-:W-:Y:S01]  /*62f0*/  BSSY B1, `(.L_x_51) ;  /* 0x000000b000017945 */ /* 0x000fe20003800000 */
[----:B------:R-:W-:Y:S02]  /*6300*/  ISETP.LT.OR P3, PT, R34, 0xa, !P0 ;  /* 0x0000000a2200780c */ /* 0x000fe40004761670 */
[----:B------:R-:W-:-:S05]  /*6310*/  F2FP.F16.E4M3.UNPACK_B R32, R32 ;  /* 0x00000020ff20723e */ /* 0x000fca00020006ff */
[----:B------:R-:W-:-:S05]  /*6320*/  HADD2.F32 R32, -RZ, R32.H0_H0 ;  /* 0x20000020ff207230 */ /* 0x000fca0000004100 */
[----:B0-----:R-:W-:Y:S01]  /*6330*/  FMUL R33, R32, UR31 ;  /* 0x0000001f20217c20 */ /* 0x001fe20008400000 */
[----:B------:R-:W-:-:S03]  /*6340*/  PRMT R32, RZ, 0x7610, R32 ;  /* 0x00007610ff207816 */ /* 0x000fc60000000020 */
[----:B------:R-:W-:-:S05]  /*6350*/  FFMA R33, R224, UR32, R33 ;  /* 0x00000020e0217c23 */ /* 0x000fca0008000021 */
[----:B------:R-:W-:-:S05]  /*6360*/  F2FP.SATFINITE.E4M3.F32.PACK_AB_MERGE_C R33, RZ, R33, RZ ;  /* 0x00000021ff21723e */ /* 0x000fca00048070ff */
[----:B------:R0:W-:Y:S01]  /*6370*/  @!P4 STG.E.U8 desc[UR20][R24.64+0x8], R33 ;  /* 0x000008211800c986 */ /* 0x0001e2000c101114 */
[----:B------:R-:W-:Y:S05]  /*6380*/  @P3 BRA `(.L_x_52) ;  /* 0x0000000000043947 */ /* 0x000fea0003800000 */
[----:B------:R0:W5:Y:S02]  /*6390*/  LDG.E.U8 R32, desc[UR20][R28.64+0x9] ;  /* 0x000009141c207981 */ /* 0x000164000c1e1100 */
.L_x_52:
[----:B------:R-:W-:Y:S05]  /*63a0*/  BSYNC B1 ;  /* 0x0000000000017941 */ /* 0x000fea0003800000 */
.L_x_51:
        /* <DEDUP_REMOVED lines=12> */
.L_x_54:
[----:B------:R-:W-:Y:S05]  /*6470*/  BSYNC B1 ;  /* 0x0000000000017941 */ /* 0x000fea0003800000 */
.L_x_53:
        /* <DEDUP_REMOVED lines=12> */
.L_x_56:
[----:B------:R-:W-:Y:S05]  /*6540*/  BSYNC B1 ;  /* 0x0000000000017941 */ /* 0x000fea0003800000 */
.L_x_55:
        /* <DEDUP_REMOVED lines=12> */
.L_x_58:
[----:B------:R-:W-:Y:S05]  /*6610*/  BSYNC B1 ;  /* 0x0000000000017941 */ /* 0x000fea0003800000 */
.L_x_57:
        /* <DEDUP_REMOVED lines=12> */
.L_x_60:
[----:B------:R-:W-:Y:S05]  /*66e0*/  BSYNC B1 ;  /* 0x0000000000017941 */ /* 0x000fea0003800000 */
.L_x_59:
        /* <DEDUP_REMOVED lines=12> */
.L_x_62:
[----:B------:R-:W-:Y:S05]  /*67b0*/  BSYNC B1 ;  /* 0x0000000000017941 */ /* 0x000fea0003800000 */
.L_x_61:
        /* <DEDUP_REMOVED lines=12> */
.L_x_64:
[----:B------:R-:W-:Y:S05]  /*6880*/  BSYNC B1 ;  /* 0x0000000000017941 */ /* 0x000fea0003800000 */
.L_x_63:
        /* <DEDUP_REMOVED lines=12> */
.L_x_66:
[----:B------:R-:W-:Y:S05]  /*6950*/  BSYNC B1 ;  /* 0x0000000000017941 */ /* 0x000fea0003800000 */
.L_x_65:
        /* <DEDUP_REMOVED lines=12> */
.L_x_68:
[----:B------:R-:W-:Y:S05]  /*6a20*/  BSYNC B1 ;  /* 0x0000000000017941 */ /* 0x000fea0003800000 */
.L_x_67:
        /* <DEDUP_REMOVED lines=12> */
.L_x_70:
[----:B------:R-:W-:Y:S05]  /*6af0*/  BSYNC B1 ;  /* 0x0000000000017941 */ /* 0x000fea0003800000 */
.L_x_69:
        /* <DEDUP_REMOVED lines=12> */
.L_x_72:
[----:B------:R-:W-:Y:S05]  /*6bc0*/  BSYNC B1 ;  /* 0x0000000000017941 */ /* 0x000fea0003800000 */
.L_x_71:
        /* <DEDUP_REMOVED lines=12> */
.L_x_74:
[----:B------:R-:W-:Y:S05]  /*6c90*/  BSYNC B1 ;  /* 0x0000000000017941 */ /* 0x000fea0003800000 */
.L_x_73:
        /* <DEDUP_REMOVED lines=12> */
.L_x_76:
[----:B------:R-:W-:Y:S05]  /*6d60*/  BSYNC B1 ;  /* 0x0000000000017941 */ /* 0x000fea0003800000 */
.L_x_75:
        /* <DEDUP_REMOVED lines=12> */
.L_x_78:
[----:B------:R-:W-:Y:S05]  /*6e30*/  BSYNC B1 ;  /* 0x0000000000017941 */ /* 0x000fea0003800000 */
.L_x_77:
        /* <DEDUP_REMOVED lines=12> */
.L_x_80:
[----:B------:R-:W-:Y:S05]  /*6f00*/  BSYNC B1 ;  /* 0x0000000000017941 */ /* 0x000fea0003800000 */
.L_x_79:
        /* <DEDUP_REMOVED lines=12> */
.L_x_82:
[----:B------:R-:W-:Y:S05]  /*6fd0*/  BSYNC B1 ;  /* 0x0000000000017941 */ /* 0x000fea0003800000 */
.L_x_81:
        /* <DEDUP_REMOVED lines=12> */
.L_x_84:
[----:B------:R-:W-:Y:S05]  /*70a0*/  BSYNC B1 ;  /* 0x0000000000017941 */ /* 0x000fea0003800000 */
.L_x_83:
        /* <DEDUP_REMOVED lines=12> */
.L_x_86:
[----:B------:R-:W-:Y:S05]  /*7170*/  BSYNC B1 ;  /* 0x0000000000017941 */ /* 0x000fea0003800000 */
.L_x_85:
        /* <DEDUP_REMOVED lines=12> */
.L_x_88:
[----:B------:R-:W-:Y:S05]  /*7240*/  BSYNC B1 ;  /* 0x0000000000017941 */ /* 0x000fea0003800000 */
.L_x_87:
        /* <DEDUP_REMOVED lines=12> */
.L_x_90:
[----:B------:R-:W-:Y:S05]  /*7310*/  BSYNC B1 ;  /* 0x0000000000017941 */ /* 0x000fea0003800000 */
.L_x_89:
        /* <DEDUP_REMOVED lines=12> */
.L_x_92:
[----:B------:R-:W-:Y:S05]  /*73e0*/  BSYNC B1 ;  /* 0x0000000000017941 */ /* 0x000fea0003800000 */
.L_x_91:
        /* <DEDUP_REMOVED lines=12> */
.L_x_94:
[----:B------:R-:W-:Y:S05]  /*74b0*/  BSYNC B1 ;  /* 0x0000000000017941 */ /* 0x000fea0003800000 */
.L_x_93:
        /* <DEDUP_REMOVED lines=12> */
.L_x_96:
[----:B------:R-:W-:Y:S05]  /*7580*/  BSYNC B1 ;  /* 0x0000000000017941 */ /* 0x000fea0003800000 */
.L_x_95:
        /* <DEDUP_REMOVED lines=12> */
.L_x_98:
[----:B------:R-:W-:Y:S05]  /*7650*/  BSYNC B1 ;  /* 0x0000000000017941 */ /* 0x000fea0003800000 */
.L_x_97:
        /* <DEDUP_REMOVED lines=12> */
.L_x_100:
[----:B------:R-:W-:Y:S05]  /*7720*/  BSYNC B1 ;  /* 0x0000000000017941 */ /* 0x000fea0003800000 */
.L_x_99:
        /* <DEDUP_REMOVED lines=12> */
.L_x_102:
[----:B------:R-:W-:Y:S05]  /*77f0*/  BSYNC B1 ;  /* 0x0000000000017941 */ /* 0x000fea0003800000 */
.L_x_101:
        /* <DEDUP_REMOVED lines=12> */
.L_x_104:
[----:B------:R-:W-:Y:S05]  /*78c0*/  BSYNC B1 ;  /* 0x0000000000017941 */ /* 0x000fea0003800000 */
.L_x_103:
        /* <DEDUP_REMOVED lines=12> */
.L_x_106:
[----:B------:R-:W-:Y:S05]  /*7990*/  BSYNC B1 ;  /* 0x0000000000017941 */ /* 0x000fea0003800000 */
.L_x_105:
        /* <DEDUP_REMOVED lines=12> */
.L_x_108:
[----:B------:R-:W-:Y:S05]  /*7a60*/  BSYNC B1 ;  /* 0x0000000000017941 */ /* 0x000fea0003800000 */
.L_x_107:
        /* <DEDUP_REMOVED lines=12> */
.L_x_110:
[----:B------:R-:W-:Y:S05]  /*7b30*/  BSYNC B1 ;  /* 0x0000000000017941 */ /* 0x000fea0003800000 */
.L_x_109:
        /* <DEDUP_REMOVED lines=12> */
.L_x_112:
[----:B------:R-:W-:Y:S05]  /*7c00*/  BSYNC B1 ;  /* 0x0000000000017941 */ /* 0x000fea0003800000 */
.L_x_111:
        /* <DEDUP_REMOVED lines=12> */
.L_x_114:
[----:B------:R-:W-:Y:S05]  /*7cd0*/  BSYNC B1 ;  /* 0x0000000000017941 */ /* 0x000fea0003800000 */
.L_x_113:
        /* <DEDUP_REMOVED lines=12> */
.L_x_116:
[----:B------:R-:W-:Y:S05]  /*7da0*/  BSYNC B1 ;  /* 0x0000000000017941 */ /* 0x000fea0003800000 */
.L_x_115:
        /* <DEDUP_REMOVED lines=12> */
.L_x_118:
[----:B------:R-:W-:Y:S05]  /*7e70*/  BSYNC B1 ;  /* 0x0000000000017941 */ /* 0x000fea0003800000 */
.L_x_117:
        /* <DEDUP_REMOVED lines=12> */
.L_x_120:
[----:B------:R-:W-:Y:S05]  /*7f40*/  BSYNC B1 ;  /* 0x0000000000017941 */ /* 0x000fea0003800000 */
.L_x_119:
        /* <DEDUP_REMOVED lines=12> */
.L_x_122:
[----:B------:R-:W-:Y:S05]  /*8010*/  BSYNC B1 ;  /* 0x0000000000017941 */ /* 0x000fea0003800000 */
.L_x_121:
        /* <DEDUP_REMOVED lines=12> */
.L_x_124:
[----:B------:R-:W-:Y:S05]  /*80e0*/  BSYNC B1 ;  /* 0x0000000000017941 */ /* 0x000fea0003800000 */
.L_x_123:
        /* <DEDUP_REMOVED lines=12> */
.L_x_126:
[----:B------:R-:W-:Y:S05]  /*81b0*/  BSYNC B1 ;  /* 0x0000000000017941 */ /* 0x000fea0003800000 */
.L_x_125:
        /* <DEDUP_REMOVED lines=12> */
.L_x_128:
[----:B------:R-:W-:Y:S05]  /*8280*/  BSYNC B1 ;  /* 0x0000000000017941 */ /* 0x000fea0003800000 */
.L_x_127:
        /* <DEDUP_REMOVED lines=12> */
.L_x_130:
[----:B------:R-:W-:Y:S05]  /*8350*/  BSYNC B1 ;  /* 0x0000000000017941 */ /* 0x000fea0003800000 */
.L_x_129:
        /* <DEDUP_REMOVED lines=12> */
.L_x_132:
[----:B------:R-:W-:Y:S05]  /*8420*/  BSYNC B1 ;  /* 0x0000000000017941 */ /* 0x000fea0003800000 */
.L_x_131:
        /* <DEDUP_REMOVED lines=12> */
.L_x_134:
[----:B------:R-:W-:Y:S05]  /*84f0*/  BSYNC B1 ;  /* 0x0000000000017941 */ /* 0x000fea0003800000 */
.L_x_133:
        /* <DEDUP_REMOVED lines=12> */
.L_x_136:
[----:B------:R-:W-:Y:S05]  /*85c0*/  BSYNC B1 ;  /* 0x0000000000017941 */ /* 0x000fea0003800000 */
.L_x_135:
        /* <DEDUP_REMOVED lines=12> */
.L_x_138:
[----:B------:R-:W-:Y:S05]  /*8690*/  BSYNC B1 ;  /* 0x0000000000017941 */ /* 0x000fea0003800000 */
.L_x_137:
        /* <DEDUP_REMOVED lines=12> */
.L_x_140:
[----:B------:R-:W-:Y:S05]  /*8760*/  BSYNC B1 ;  /* 0x0000000000017941 */ /* 0x000fea0003800000 */
.L_x_139:
        /* <DEDUP_REMOVED lines=12> */
.L_x_142:
[----:B------:R-:W-:Y:S05]  /*8830*/  BSYNC B1 ;  /* 0x0000000000017941 */ /* 0x000fea0003800000 */
.L_x_141:
        /* <DEDUP_REMOVED lines=12> */
.L_x_144:
[----:B------:R-:W-:Y:S05]  /*8900*/  BSYNC B1 ;  /* 0x0000000000017941 */ /* 0x000fea0003800000 */
.L_x_143:
        /* <DEDUP_REMOVED lines=12> */
.L_x_146:
[----:B------:R-:W-:Y:S05]  /*89d0*/  BSYNC B1 ;  /* 0x0000000000017941 */ /* 0x000fea0003800000 */
.L_x_145:
        /* <DEDUP_REMOVED lines=12> */
.L_x_148:
[----:B------:R-:W-:Y:S05]  /*8aa0*/  BSYNC B1 ;  /* 0x0000000000017941 */ /* 0x000fea0003800000 */
.L_x_147:
        /* <DEDUP_REMOVED lines=12> */
.L_x_150:
[----:B------:R-:W-:Y:S05]  /*8b70*/  BSYNC B1 ;  /* 0x0000000000017941 */ /* 0x000fea0003800000 */
.L_x_149:
        /* <DEDUP_REMOVED lines=12> */
.L_x_152:
[----:B------:R-:W-:Y:S05]  /*8c40*/  BSYNC B1 ;  /* 0x0000000000017941 */ /* 0x000fea0003800000 */
.L_x_151:
        /* <DEDUP_REMOVED lines=12> */
.L_x_154:
[----:B------:R-:W-:Y:S05]  /*8d10*/  BSYNC B1 ;  /* 0x0000000000017941 */ /* 0x000fea0003800000 */
.L_x_153:
        /* <DEDUP_REMOVED lines=12> */
.L_x_156:
[----:B------:R-:W-:Y:S05]  /*8de0*/  BSYNC B1 ;  /* 0x0000000000017941 */ /* 0x000fea0003800000 */
.L_x_155:
        /* <DEDUP_REMOVED lines=12> */
.L_x_158:
[----:B------:R-:W-:Y:S05]  /*8eb0*/  BSYNC B1 ;  /* 0x0000000000017941 */ /* 0x000fea0003800000 */
.L_x_157:
        /* <DEDUP_REMOVED lines=12> */
.L_x_160:
[----:B------:R-:W-:Y:S05]  /*8f80*/  BSYNC B1 ;  /* 0x0000000000017941 */ /* 0x000fea0003800000 */
.L_x_159:
        /* <DEDUP_REMOVED lines=12> */
.L_x_162:
[----:B------:R-:W-:Y:S05]  /*9050*/  BSYNC B1 ;  /* 0x0000000000017941 */ /* 0x000fea0003800000 */
.L_x_161:
        /* <DEDUP_REMOVED lines=12> */
.L_x_164:
[----:B------:R-:W-:Y:S05]  /*9120*/  BSYNC B1 ;  /* 0x0000000000017941 */ /* 0x000fea0003800000 */
.L_x_163:
        /* <DEDUP_REMOVED lines=12> */
.L_x_166:
[----:B------:R-:W-:Y:S05]  /*91f0*/  BSYNC B1 ;  /* 0x0000000000017941 */ /* 0x000fea0003800000 */
.L_x_165:
        /* <DEDUP_REMOVED lines=12> */
.L_x_168:
[----:B------:R-:W-:Y:S05]  /*92c0*/  BSYNC B1 ;  /* 0x0000000000017941 */ /* 0x000fea0003800000 */
.L_x_167:
        /* <DEDUP_REMOVED lines=12> */
.L_x_170:
[----:B------:R-:W-:Y:S05]  /*9390*/  BSYNC B1 ;  /* 0x0000000000017941 */ /* 0x000fea0003800000 */
.L_x_169:
        /* <DEDUP_REMOVED lines=12> */
.L_x_172:
[----:B------:R-:W-:Y:S05]  /*9460*/  BSYNC B1 ;  /* 0x0000000000017941 */ /* 0x000fea0003800000 */
.L_x_171:
        /* <DEDUP_REMOVED lines=12> */
.L_x_174:
[----:B------:R-:W-:Y:S05]  /*9530*/  BSYNC B1 ;  /* 0x0000000000017941 */ /* 0x000fea0003800000 */
.L_x_173:
        /* <DEDUP_REMOVED lines=12> */
.L_x_176:
[----:B------:R-:W-:Y:S05]  /*9600*/  BSYNC B1 ;  /* 0x0000000000017941 */ /* 0x000fea0003800000 */
.L_x_175:
        /* <DEDUP_REMOVED lines=12> */
.L_x_178:
[----:B------:R-:W-:Y:S05]  /*96d0*/  BSYNC B1 ;  /* 0x0000000000017941 */ /* 0x000fea0003800000 */
.L_x_177:
        /* <DEDUP_REMOVED lines=12> */
.L_x_180:
[----:B------:R-:W-:Y:S05]  /*97a0*/  BSYNC B1 ;  /* 0x0000000000017941 */ /* 0x000fea0003800000 */
.L_x_179:
        /* <DEDUP_REMOVED lines=12> */
.L_x_182:
[----:B------:R-:W-:Y:S05]  /*9870*/  BSYNC B1 ;  /* 0x0000000000017941 */ /* 0x000fea0003800000 */
.L_x_181:
        /* <DEDUP_REMOVED lines=12> */
.L_x_184:
[----:B------:R-:W-:Y:S05]  /*9940*/  BSYNC B1 ;  /* 0x0000000000017941 */ /* 0x000fea0003800000 */
.L_x_183:
        /* <DEDUP_REMOVED lines=12> */
.L_x_186:
[----:B------:R-:W-:Y:S05]  /*9a10*/  BSYNC B1 ;  /* 0x0000000000017941 */ /* 0x000fea0003800000 */
.L_x_185:
        /* <DEDUP_REMOVED lines=12> */
.L_x_188:
[----:B------:R-:W-:Y:S05]  /*9ae0*/  BSYNC B1 ;  /* 0x0000000000017941 */ /* 0x000fea0003800000 */
.L_x_187:
        /* <DEDUP_REMOVED lines=12> */
.L_x_190:
[----:B------:R-:W-:Y:S05]  /*9bb0*/  BSYNC B1 ;  /* 0x0000000000017941 */ /* 0x000fea0003800000 */
.L_x_189:
        /* <DEDUP_REMOVED lines=12> */
.L_x_192:
[----:B------:R-:W-:Y:S05]  /*9c80*/  BSYNC B1 ;  /* 0x0000000000017941 */ /* 0x000fea0003800000 */
.L_x_191:
        /* <DEDUP_REMOVED lines=12> */
.L_x_194:
[----:B------:R-:W-:Y:S05]  /*9d50*/  BSYNC B1 ;  /* 0x0000000000017941 */ /* 0x000fea0003800000 */
.L_x_193:
        /* <DEDUP_REMOVED lines=12> */
.L_x_196:
[----:B------:R-:W-:Y:S05]  /*9e20*/  BSYNC B1 ;  /* 0x0000000000017941 */ /* 0x000fea0003800000 */
.L_x_195:
[----:B-----5:R-:W-:Y:S01]  /*9e30*/  LOP3.LUT R32, R32, 0xff, RZ, 0xc0, !PT ;  /* 0x000000ff20207812 */ /* 0x020fe200078ec0ff */
[----:B------:R-:W-:Y:S01]  /*9e40*/  BSSY B1, `(.L_x_197) ;  /* 0x000000b000017945 */ /* 0x000fe20003800000 */
[----:B------:R-:W-:Y:S02]  /*9e50*/  ISETP.LT.OR P4, PT, R34, 0x99, !P1 ;  /* 0x000000992200780c */ /* 0x000fe40004f81670 */
[----:B------:R-:W-:-:S05]  /*9e60*/  F2FP.F16.E4M3.UNPACK_B R32, R32 ;  /* 0x00000020ff20723e */ /* 0x000fca00020006ff */
[----:B------:R-:W-:-:S05]  /*9e70*/  HADD2.F32 R32, -RZ, R32.H0_H0 ;  /* 0x20000020ff207230 */ /* 0x000fca0000004100 */
[----:B------:R-:W-:-:S04]  /*9e80*/  FMUL R32, R32, UR31 ;  /* 0x0000001f20207c20 */ /* 0x000fc80008400000 */
[----:B------:R-:W-:Y:S01]  /*9e90*/  FFMA R32, R23, UR32, R32 ;  /* 0x0000002017207c23 */ /* 0x000fe20008000020 */
[----:B------:R-:W-:-:S04]  /*9ea0*/  PRMT R23, RZ, 0x7610, R23 ;  /* 0x00007610ff177816 */ /* 0x000fc80000000017 */
[----:B0-----:R-:W-:-:S05]  /*9eb0*/  F2FP.SATFINITE.E4M3.F32.PACK_AB_MERGE_C R33, RZ, R32, RZ ;  /* 0x00000020ff21723e */ /* 0x001fca00048070ff */
[----:B------:R0:W-:Y:S01]  /*9ec0*/  @!P3 STG.E.U8 desc[UR20][R24.64+0x99], R33 ;  /* 0x000099211800b986 */ /* 0x0001e2000c101114 */
[----:B------:R-:W-:Y:S05]  /*9ed0*/  @P4 BRA `(.L_x_198) ;  /* 0x0000000000044947 */ /* 0x000fea0003800000 */
[----:B------:R0:W5:Y:S02]  /*9ee0*/  LDG.E.U8 R23, desc[UR20][R30.64+0x98] ;  /* 0x000098141e177981 */ /* 0x000164000c1e1100 */
.L_x_198:
[----:B------:R-:W-:Y:S05]  /*9ef0*/  BSYNC B1 ;  /* 0x0000000000017941 */ /* 0x000fea0003800000 */
.L_x_197:
        /* <DEDUP_REMOVED lines=8> */
[----:B------:R-:W-:-:S05]  /*9f80*/  F2FP.SATFINITE.E4M3.F32.PACK_AB_MERGE_C R23, RZ, R23, RZ ;  /* 0x00000017ff17723e */ /* 0x000fca00048070ff */
[----:B------:R0:W-:Y:S01]  /*9f90*/  @!P4 STG.E.U8 desc[UR20][R26.64+0x98], R23 ;  /* 0x000098171a00c986 */ /* 0x0001e2000c101114 */
[----:B------:R-:W-:Y:S05]  /*9fa0*/  @P3 BRA `(.L_x_200) ;  /* 0x0000000000043947 */ /* 0x000fea0003800000 */
[----:B------:R0:W5:Y:S02]  /*9fb0*/  LDG.E.U8 R22, desc[UR20][R30.64+0x99] ;  /* 0x000099141e167981 */ /* 0x000164000c1e1100 */
.L_x_200:
[----:B------:R-:W-:Y:S05]  /*9fc0*/  BSYNC B1 ;  /* 0x0000000000017941 */ /* 0x000fea0003800000 */
.L_x_199:
        /* <DEDUP_REMOVED lines=12> */
.L_x_202:
[----:B------:R-:W-:Y:S05]  /*a090*/  BSYNC B1 ;  /* 0x0000000000017941 */ /* 0x000fea0003800000 */
.L_x_201:
        /* <DEDUP_REMOVED lines=12> */
.L_x_204:
[----:B------:R-:W-:Y:S05]  /*a160*/  BSYNC B1 ;  /* 0x0000000000017941 */ /* 0x000fea0003800000 */
.L_x_203:
        /* <DEDUP_REMOVED lines=12> */
.L_x_206:
[----:B------:R-:W-:Y:S05]  /*a230*/  BSYNC B1 ;  /* 0x0000000000017941 */ /* 0x000fea0003800000 */
.L_x_205:
        /* <DEDUP_REMOVED lines=12> */
.L_x_208:
[----:B------:R-:W-:Y:S05]  /*a300*/  BSYNC B1 ;  /* 0x0000000000017941 */ /* 0x000fea0003800000 */
.L_x_207:
        /* <DEDUP_REMOVED lines=12> */
.L_x_210:
[----:B------:R-:W-:Y:S05]  /*a3d0*/  BSYNC B1 ;  /* 0x0000000000017941 */ /* 0x000fea0003800000 */
.L_x_209:
        /* <DEDUP_REMOVED lines=12> */
.L_x_212:
[----:B------:R-:W-:Y:S05]  /*a4a0*/  BSYNC B1 ;  /* 0x0000000000017941 */ /* 0x000fea0003800000 */
.L_x_211:
        /* <DEDUP_REMOVED lines=12> */
.L_x_214:
[----:B------:R-:W-:Y:S05]  /*a570*/  BSYNC B1 ;  /* 0x0000000000017941 */ /* 0x000fea0003800000 */
.L_x_213:
        /* <DEDUP_REMOVED lines=12> */
.L_x_216:
[----:B------:R-:W-:Y:S05]  /*a640*/  BSYNC B1 ;  /* 0x0000000000017941 */ /* 0x000fea0003800000 */
.L_x_215:
        /* <DEDUP_REMOVED lines=12> */
.L_x_218:
[----:B------:R-:W-:Y:S05]  /*a710*/  BSYNC B1 ;  /* 0x0000000000017941 */ /* 0x000fea0003800000 */
.L_x_217:
        /* <DEDUP_REMOVED lines=12> */
.L_x_220:
[----:B------:R-:W-:Y:S05]  /*a7e0*/  BSYNC B1 ;  /* 0x0000000000017941 */ /* 0x000fea0003800000 */
.L_x_219:
        /* <DEDUP_REMOVED lines=12> */
.L_x_222:
[----:B------:R-:W-:Y:S05]  /*a8b0*/  BSYNC B1 ;  /* 0x0000000000017941 */ /* 0x000fea0003800000 */
.L_x_221:
        /* <DEDUP_REMOVED lines=12> */
.L_x_224:
[----:B------:R-:W-:Y:S05]  /*a980*/  BSYNC B1 ;  /* 0x0000000000017941 */ /* 0x000fea0003800000 */
.L_x_223:
        /* <DEDUP_REMOVED lines=12> */
.L_x_226:
[----:B------:R-:W-:Y:S05]  /*aa50*/  BSYNC B1 ;  /* 0x0000000000017941 */ /* 0x000fea0003800000 */
.L_x_225:
        /* <DEDUP_REMOVED lines=12> */
.L_x_228:
[----:B------:R-:W-:Y:S05]  /*ab20*/  BSYNC B1 ;  /* 0x0000000000017941 */ /* 0x000fea0003800000 */
.L_x_227:
        /* <DEDUP_REMOVED lines=12> */
.L_x_230:
[----:B------:R-:W-:Y:S05]  /*abf0*/  BSYNC B1 ;  /* 0x0000000000017941 */ /* 0x000fea0003800000 */
.L_x_229:
        /* <DEDUP_REMOVED lines=12> */
.L_x_232:
[----:B------:R-:W-:Y:S05]  /*acc0*/  BSYNC B1 ;  /* 0x0000000000017941 */ /* 0x000fea0003800000 */
.L_x_231:
        /* <DEDUP_REMOVED lines=12> */
.L_x_234:
[----:B------:R-:W-:Y:S05]  /*ad90*/  BSYNC B1 ;  /* 0x0000000000017941 */ /* 0x000fea0003800000 */
.L_x_233:
        /* <DEDUP_REMOVED lines=12> */
.L_x_236:
[----:B------:R-:W-:Y:S05]  /*ae60*/  BSYNC B1 ;  /* 0x0000000000017941 */ /* 0x000fea0003800000 */
.L_x_235:
        /* <DEDUP_REMOVED lines=12> */
.L_x_238:
[----:B------:R-:W-:Y:S05]  /*af30*/  BSYNC B1 ;  /* 0x0000000000017941 */ /* 0x000fea0003800000 */
.L_x_237:
        /* <DEDUP_REMOVED lines=12> */
.L_x_240:
[----:B------:R-:W-:Y:S05]  /*b000*/  BSYNC B1 ;  /* 0x0000000000017941 */ /* 0x000fea0003800000 */
.L_x_239:
[----:B-----5:R-:W-:Y:S01]  /*b010*/  LOP3.LUT R2, R2, 0xff, RZ, 0xc0, !PT ;  /* 0x000000ff02027812 */ /* 0x020fe200078ec0ff */
[----:B------:R-:W-:Y:S01]  /*b020*/  BSSY B1, `(.L_x_241) ;  /* 0x000000b000017945 */ /* 0x000fe20003800000 */
[----:B------:R-:W-:Y:S02]  /*b030*/  ISETP.LT.OR P4, PT, R34, 0xc9, !P0 ;  /* 0x000000c92200780c */ /* 0x000fe40004781670 */
[----:B------:R-:W-:-:S05]  /*b040*/  F2FP.F16.E4M3.UNPACK_B R2, R2 ;  /* 0x00000002ff02723e */ /* 0x000fca00020006ff */
[----:B------:R-:W-:-:S05]  /*b050*/  HADD2.F32 R2, -RZ, R2.H0_H0 ;  /* 0x20000002ff027230 */ /* 0x000fca0000004100 */
[----:B0-----:R-:W-:-:S04]  /*b060*/  FMUL R3, R2, UR31 ;  /* 0x0000001f02037c20 */ /* 0x001fc80008400000 */
[----:B------:R-:W-:Y:S01]  /*b070*/  FFMA R3, R0, UR32, R3 ;  /* 0x0000002000037c23 */ /* 0x000fe20008000003 */
[----:B------:R-:W-:-:S04]  /*b080*/  PRMT R0, RZ, 0x7610, R0 ;  /* 0x00007610ff007816 */ /* 0x000fc80000000000 */
[----:B------:R-:W-:-:S05]  /*b090*/  F2FP.SATFINITE.E4M3.F32.PACK_AB_MERGE_C R3, RZ, R3, RZ ;  /* 0x00000003ff03723e */ /* 0x000fca00048070ff */
[----:B------:R0:W-:Y:S01]  /*b0a0*/  @!P3 STG.E.U8 desc[UR20][R26.64+0xc1], R3 ;  /* 0x0000c1031a00b986 */ /* 0x0001e2000c101114 */
[----:B------:R-:W-:Y:S05]  /*b0b0*/  @P4 BRA `(.L_x_242) ;  /* 0x0000000000044947 */ /* 0x000fea0003800000 */
[----:B------:R0:W5:Y:S02]  /*b0c0*/  LDG.E.U8 R0, desc[UR20][R28.64+0xc8] ;  /* 0x0000c8141c007981 */ /* 0x000164000c1e1100 */
.L_x_242:
[----:B------:R-:W-:Y:S05]  /*b0d0*/  BSYNC B1 ;  /* 0x0000000000017941 */ /* 0x000fea0003800000 */
.L_x_241:
[----:B------:R-:W2:Y:S01]  /*b0e0*/  LDL.LU R2, [R1] ;  /* 0x0000000001027983 */ /* 0x000ea20000300800 */
[----:B-----5:R-:W-:Y:S01]  /*b0f0*/  LOP3.LUT R0, R0, 0xff, RZ, 0xc0, !PT ;  /* 0x000000ff00007812 */ /* 0x020fe200078ec0ff */
[----:B------:R-:W-:Y:S01]  /*b100*/  BSSY B1, `(.L_x_243) ;  /* 0x000000b000017945 */ /* 0x000fe20003800000 */
[----:B------:R-:W-:Y:S02]  /*b110*/  ISETP.LT.OR P3, PT, R34, 0xca, !P0 ;  /* 0x000000ca2200780c */ /* 0x000fe40004761670 */
[----:B------:R-:W-:-:S05]  /*b120*/  F2FP.F16.E4M3.UNPACK_B R0, R0 ;  /* 0x00000000ff00723e */ /* 0x000fca00020006ff */
[----:B------:R-:W-:-:S05]  /*b130*/  HADD2.F32 R0, -RZ, R0.H0_H0 ;  /* 0x20000000ff007230 */ /* 0x000fca0000004100 */
[----:B------:R-:W-:-:S04]  /*b140*/  FMUL R0, R0, UR31 ;  /* 0x0000001f00007c20 */ /* 0x000fc80008400000 */
[----:B--2---:R-:W-:-:S05]  /*b150*/  FFMA R0, R2, UR32, R0 ;  /* 0x0000002002007c23 */ /* 0x004fca0008000000 */
[----:B0-----:R-:W-:Y:S02]  /*b160*/  F2FP.SATFINITE.E4M3.F32.PACK_AB_MERGE_C R3, RZ, R0, RZ ;  /* 0x00000000ff03723e */ /* 0x001fe400048070ff */
[----:B------:R-:W-:-:S03]  /*b170*/  PRMT R0, RZ, 0x7610, R0 ;  /* 0x00007610ff007816 */ /* 0x000fc60000000000 */
[----:B------:R0:W-:Y:S01]  /*b180*/  @!P4 STG.E.U8 desc[UR20][R24.64+0xc8], R3 ;  /* 0x0000c8031800c986 */ /* 0x0001e2000c101114 */
[----:B------:R-:W-:Y:S05]  /*b190*/  @P3 BRA `(.L_x_244) ;  /* 0x0000000000043947 */ /* 0x000fea0003800000 */
[----:B------:R2:W5:Y:S02]  /*b1a0*/  LDG.E.U8 R0, desc[UR20][R28.64+0xc9] ;  /* 0x0000c9141c007981 */ /* 0x000564000c1e1100 */
.L_x_244:
[----:B------:R-:W-:Y:S05]  /*b1b0*/  BSYNC B1 ;  /* 0x0000000000017941 */ /* 0x000fea0003800000 */
.L_x_243:
[----:B------:R-:W3:Y:S01]  /*b1c0*/  LDL.LU R2, [R1+0x4] ;  /* 0x0000040001027983 */ /* 0x000ee20000300800 */
[----:B-----5:R-:W-:Y:S01]  /*b1d0*/  LOP3.LUT R0, R0, 0xff, RZ, 0xc0, !PT ;  /* 0x000000ff00007812 */ /* 0x020fe200078ec0ff */
[----:B------:R-:W-:Y:S01]  /*b1e0*/  BSSY B1, `(.L_x_245) ;  /* 0x000000b000017945 */ /* 0x000fe20003800000 */
[----:B------:R-:W-:Y:S02]  /*b1f0*/  ISETP.LT.OR P4, PT, R34, 0xc9, !P1 ;  /* 0x000000c92200780c */ /* 0x000fe40004f81670 */
[----:B------:R-:W-:-:S05]  /*b200*/  F2FP.F16.E4M3.UNPACK_B R0, R0 ;  /* 0x00000000ff00723e */ /* 0x000fca00020006ff */
[----:B------:R-:W-:-:S05]  /*b210*/  HADD2.F32 R0, -RZ, R0.H0_H0 ;  /* 0x20000000ff007230 */ /* 0x000fca0000004100 */
[----:B------:R-:W-:-:S04]  /*b220*/  FMUL R0, R0, UR31 ;  /* 0x0000001f00007c20 */ /* 0x000fc80008400000 */
[----:B---3--:R-:W-:-:S05]  /*b230*/  FFMA R0, R2, UR32, R0 ;  /* 0x0000002002007c23 */ /* 0x008fca0008000000 */
[----:B0-----:R-:W-:Y:S02]  /*b240*/  F2FP.SATFINITE.E4M3.F32.PACK_AB_MERGE_C R3, RZ, R0, RZ ;  /* 0x00000000ff03723e */ /* 0x001fe400048070ff */
[----:B------:R-:W-:-:S03]  /*b250*/  PRMT R0, RZ, 0x7610, R0 ;  /* 0x00007610ff007816 */ /* 0x000fc60000000000 */
[----:B------:R0:W-:Y:S01]  /*b260*/  @!P3 STG.E.U8 desc[UR20][R24.64+0xc9], R3 ;  /* 0x0000c9031800b986 */ /* 0x0001e2000c101114 */
[----:B------:R-:W-:Y:S05]  /*b270*/  @P4 BRA `(.L_x_246) ;  /* 0x0000000000044947 */ /* 0x000fea0003800000 */
[----:B------:R3:W5:Y:S02]  /*b280*/  LDG.E.U8 R0, desc[UR20][R30.64+0xc8] ;  /* 0x0000c8141e007981 */ /* 0x000764000c1e1100 */
.L_x_246:
[----:B------:R-:W-:Y:S05]  /*b290*/  BSYNC B1 ;  /* 0x0000000000017941 */ /* 0x000fea0003800000 */
.L_x_245:
[----:B------:R-:W2:Y:S01]  /*b2a0*/  LDL.LU R2, [R1+0x8] ;  /* 0x0000080001027983 */ /* 0x000ea20000300800 */
        /* <DEDUP_REMOVED lines=12> */
.L_x_248:
[----:B------:R-:W-:Y:S05]  /*b370*/  BSYNC B1 ;  /* 0x0000000000017941 */ /* 0x000fea0003800000 */
.L_x_247:
        /* <DEDUP_REMOVED lines=13> */
.L_x_250:
[----:B------:R-:W-:Y:S05]  /*b450*/  BSYNC B1 ;  /* 0x0000000000017941 */ /* 0x000fea0003800000 */
.L_x_249:
        /* <DEDUP_REMOVED lines=13> */
.L_x_252:
[----:B------:R-:W-:Y:S05]  /*b530*/  BSYNC B1 ;  /* 0x0000000000017941 */ /* 0x000fea0003800000 */
.L_x_251:
        /* <DEDUP_REMOVED lines=13> */
.L_x_254:
[----:B------:R-:W-:Y:S05]  /*b610*/  BSYNC B1 ;  /* 0x0000000000017941 */ /* 0x000fea0003800000 */
.L_x_253:
        /* <DEDUP_REMOVED lines=13> */
.L_x_256:
[----:B------:R-:W-:Y:S05]  /*b6f0*/  BSYNC B1 ;  /* 0x0000000000017941 */ /* 0x000fea0003800000 */
.L_x_255:
        /* <DEDUP_REMOVED lines=13> */
.L_x_258:
[----:B------:R-:W-:Y:S05]  /*b7d0*/  BSYNC B1 ;  /* 0x0000000000017941 */ /* 0x000fea0003800000 */
.L_x_257:
        /* <DEDUP_REMOVED lines=13> */
.L_x_260:
[----:B------:R-:W-:Y:S05]  /*b8b0*/  BSYNC B1 ;  /* 0x0000000000017941 */ /* 0x000fea0003800000 */
.L_x_259:
        /* <DEDUP_REMOVED lines=13> */
.L_x_262:
[----:B------:R-:W-:Y:S05]  /*b990*/  BSYNC B1 ;  /* 0x0000000000017941 */ /* 0x000fea0003800000 */
.L_x_261:
        /* <DEDUP_REMOVED lines=13> */
.L_x_264:
[----:B------:R-:W-:Y:S05]  /*ba70*/  BSYNC B1 ;  /* 0x0000000000017941 */ /* 0x000fea0003800000 */
.L_x_263:
        /* <DEDUP_REMOVED lines=13> */
.L_x_266:
[----:B------:R-:W-:Y:S05]  /*bb50*/  BSYNC B1 ;  /* 0x0000000000017941 */ /* 0x000fea0003800000 */
.L_x_265:
        /* <DEDUP_REMOVED lines=13> */
.L_x_268:
[----:B------:R-:W-:Y:S05]  /*bc30*/  BSYNC B1 ;  /* 0x0000000000017941 */ /* 0x000fea0003800000 */
.L_x_267:
        /* <DEDUP_REMOVED lines=13> */
.L_x_270:
[----:B------:R-:W-:Y:S05]  /*bd10*/  BSYNC B1 ;  /* 0x0000000000017941 */ /* 0x000fea0003800000 */
.L_x_269:
        /* <DEDUP_REMOVED lines=13> */
.L_x_272:
[----:B------:R-:W-:Y:S05]  /*bdf0*/  BSYNC B1 ;  /* 0x0000000000017941 */ /* 0x000fea0003800000 */
.L_x_271:
        /* <DEDUP_REMOVED lines=13> */
.L_x_274:
[----:B------:R-:W-:Y:S05]  /*bed0*/  BSYNC B1 ;  /* 0x0000000000017941 */ /* 0x000fea0003800000 */
.L_x_273:
        /* <DEDUP_REMOVED lines=13> */
.L_x_276:
[----:B------:R-:W-:Y:S05]  /*bfb0*/  BSYNC B1 ;  /* 0x0000000000017941 */ /* 0x000fea0003800000 */
.L_x_275:
        /* <DEDUP_REMOVED lines=13> */
.L_x_278:
[----:B------:R-:W-:Y:S05]  /*c090*/  BSYNC B1 ;  /* 0x0000000000017941 */ /* 0x000fea0003800000 */
.L_x_277:
        /* <DEDUP_REMOVED lines=13> */
.L_x_280:
[----:B------:R-:W-:Y:S05]  /*c170*/  BSYNC B1 ;  /* 0x0000000000017941 */ /* 0x000fea0003800000 */
.L_x_279:
        /* <DEDUP_REMOVED lines=13> */
.L_x_282:
[----:B------:R-:W-:Y:S05]  /*c250*/  BSYNC B1 ;  /* 0x0000000000017941 */ /* 0x000fea0003800000 */
.L_x_281:
        /* <DEDUP_REMOVED lines=13> */
.L_x_284:
[----:B------:R-:W-:Y:S05]  /*c330*/  BSYNC B1 ;  /* 0x0000000000017941 */ /* 0x000fea0003800000 */
.L_x_283:
        /* <DEDUP_REMOVED lines=13> */
.L_x_286:
[----:B------:R-:W-:Y:S05]  /*c410*/  BSYNC B1 ;  /* 0x0000000000017941 */ /* 0x000fea0003800000 */
.L_x_285:
        /* <DEDUP_REMOVED lines=13> */
.L_x_288:
[----:B------:R-:W-:Y:S05]  /*c4f0*/  BSYNC B1 ;  /* 0x0000000000017941 */ /* 0x000fea0003800000 */
.L_x_287:
        /* <DEDUP_REMOVED lines=13> */
.L_x_290:
[----:B------:R-:W-:Y:S05]  /*c5d0*/  BSYNC B1 ;  /* 0x0000000000017941 */ /* 0x000fea0003800000 */
.L_x_289:
        /* <DEDUP_REMOVED lines=13> */
.L_x_292:
[----:B------:R-:W-:Y:S05]  /*c6b0*/  BSYNC B1 ;  /* 0x0000000000017941 */ /* 0x000fea0003800000 */
.L_x_291:
        /* <DEDUP_REMOVED lines=13> */
.L_x_294:
[----:B------:R-:W-:Y:S05]  /*c790*/  BSYNC B1 ;  /* 0x0000000000017941 */ /* 0x000fea0003800000 */
.L_x_293:
        /* <DEDUP_REMOVED lines=13> */
.L_x_296:
[----:B------:R-:W-:Y:S05]  /*c870*/  BSYNC B1 ;  /* 0x0000000000017941 */ /* 0x000fea0003800000 */
.L_x_295:
[----:B------:R-:W-:Y:S05]  /*c880*/  @P1 BRA `(.L_x_297) ;  /* 0x00000020009c1947 */ /* 0x000fea0003800000 */
[----:B------:R-:W2:Y:S01]  /*c890*/  LDL.LU R2, [R1+0x6c] ;  /* 0x00006c0001027983 */ /* 0x000ea20000300800 */
[----:B-----5:R-:W-:-:S04]  /*c8a0*/  LOP3.LUT R0, R0, 0xff, RZ, 0xc0, !PT ;  /* 0x000000ff00007812 */ /* 0x020fc800078ec0ff */
[----:B------:R-:W-:-:S05]  /*c8b0*/  F2FP.F16.E4M3.UNPACK_B R0, R0 ;  /* 0x00000000ff00723e */ /* 0x000fca00020006ff */
[----:B------:R-:W-:-:S05]  /*c8c0*/  HADD2.F32 R0, -RZ, R0.H0_H0 ;  /* 0x20000000ff007230 */ /* 0x000fca0000004100 */
[----:B------:R-:W-:-:S04]  /*c8d0*/  FMUL R0, R0, UR31 ;  /* 0x0000001f00007c20 */ /* 0x000fc80008400000 */
[----:B--2---:R-:W-:-:S05]  /*c8e0*/  FFMA R0, R2, UR32, R0 ;  /* 0x0000002002007c23 */ /* 0x004fca0008000000 */
[----:B0-----:R-:W-:-:S05]  /*c8f0*/  F2FP.SATFINITE.E4M3.F32.PACK_AB_MERGE_C R3, RZ, R0, RZ ;  /* 0x00000000ff03723e */ /* 0x001fca00048070ff */
[----:B------:R0:W-:Y:S01]  /*c900*/  STG.E.U8 desc[UR20][R26.64+0xf9], R3 ;  /* 0x0000f9031a007986 */ /* 0x0001e2000c101114 */
[----:B------:R-:W-:Y:S05]  /*c910*/  BRA `(.L_x_297) ;  /* 0x0000002000787947 */ /* 0x000fea0003800000 */
.L_x_40:
[----:B------:R-:W-:Y:S01]  /*c920*/  ISETP.GE.AND P1, PT, R39, 0x1, PT ;  /* 0x000000012700780c */ /* 0x000fe20003f26270 */
[----:B------:R-:W-:Y:S01]  /*c930*/  FMUL R228, R228, UR32 ;  /* 0x00000020e4e47c20 */ /* 0x000fe20008400000 */
[----:B------:R-:W-:Y:S01]  /*c940*/  FMUL R227, R227, UR32 ;  /* 0x00000020e3e37c20 */ /* 0x000fe20008400000 */
[----:B------:R-:W-:Y:S01]  /*c950*/  ISETP.GE.AND P0, PT, R39, 0x9, PT ;  /* 0x000000092700780c */ /* 0x000fe20003f06270 */
[----:B------:R-:W-:Y:S01]  /*c960*/  FMUL R226, R226, UR32 ;  /* 0x00000020e2e27c20 */ /* 0x000fe20008400000 */
[C---:B------:R-:W-:Y:S02]  /*c970*/  ISETP.LT.OR P4, PT, R34.reuse, 0x1, !P1 ;  /* 0x000000012200780c */ /* 0x040fe40004f81670 */
[----:B------:R-:W-:Y:S02]  /*c980*/  ISETP.LT.OR P5, PT, R34, 0x2, !P1 ;  /* 0x000000022200780c */ /* 0x000fe40004fa1670 */
[----:B------:R-:W-:Y:S02]  /*c990*/  F2FP.SATFINITE.E4M3.F32.PACK_AB_MERGE_C R29, RZ, R228, RZ ;  /* 0x000000e4ff1d723e */ /* 0x000fe400048070ff */
[----:B------:R-:W-:-:S02]  /*c9a0*/  F2FP.SATFINITE.E4M3.F32.PACK_AB_MERGE_C R227, RZ, R227, RZ ;  /* 0x000000e3ffe3723e */ /* 0x000fc400048070ff */
[----:B------:R-:W-:Y:S01]  /*c9b0*/  ISETP.LT.OR P3, PT, R34, 0x1, !P0 ;  /* 0x000000012200780c */ /* 0x000fe20004761670 */
[----:B------:R-:W-:-:S04]  /*c9c0*/  FMUL R225, R225, UR32 ;  /* 0x00000020e1e17c20 */ /* 0x000fc80008400000 */
[----:B------:R2:W-:Y:S01]  /*c9d0*/  @!P4 STG.E.U8 desc[UR20][R24.64], R29 ;  /* 0x0000001d1800c986 */ /* 0x0005e2000c101114 */
[----:B------:R-:W-:-:S03]  /*c9e0*/  ISETP.LT.OR P4, PT, R34, 0x2, !P0 ;  /* 0x000000022200780c */ /* 0x000fc60004781670 */
[----:B------:R3:W-:Y:S01]  /*c9f0*/  @!P5 STG.E.U8 desc[UR20][R24.64+0x1], R227 ;  /* 0x000001e31800d986 */ /* 0x0007e2000c101114 */
[----:B------:R-:W-:Y:S01]  /*ca00*/  ISETP.LT.OR P5, PT, R34, 0x9, !P1 ;  /* 0x000000092200780c */ /* 0x000fe20004fa1670 */
[----:B------:R-:W-:Y:S01]  /*ca10*/  FMUL R224, R224, UR32 ;  /* 0x00000020e0e07c20 */ /* 0x000fe20008400000 */
[----:B------:R-:W-:Y:S01]  /*ca20*/  ISETP.LT.OR P6, PT, R34, 0xa, !P1 ;  /* 0x0000000a2200780c */ /* 0x000fe20004fc1670 */
[----:B------:R-:W-:Y:S01]  /*ca30*/  FMUL R223, R223, UR32 ;  /* 0x00000020dfdf7c20 */ /* 0x000fe20008400000 */
[----:B------:R-:W-:Y:S02]  /*ca40*/  F2FP.SATFINITE.E4M3.F32.PACK_AB_MERGE_C R31, RZ, R226, RZ ;  /* 0x000000e2ff1f723e */ /* 0x000fe400048070ff */
[----:B------:R-:W-:Y:S02]  /*ca50*/  F2FP.SATFINITE.E4M3.F32.PACK_AB_MERGE_C R225, RZ, R225, RZ ;  /* 0x000000e1ffe1723e */ /* 0x000fe400048070ff */
[----:B--2---:R-:W-:Y:S01]  /*ca60*/  F2FP.SATFINITE.E4M3.F32.PACK_AB_MERGE_C R29, RZ, R224, RZ ;  /* 0x000000e0ff1d723e */ /* 0x004fe200048070ff */
[----:B------:R-:W-:Y:S01]  /*ca70*/  @!P3 STG.E.U8 desc[UR20][R26.64], R31 ;  /* 0x0000001f1a00b986 */ /* 0x000fe2000c101114 */
[----:B------:R-:W-:-:S02]  /*ca80*/  F2FP.SATFINITE.E4M3.F32.PACK_AB_MERGE_C R223, RZ, R223, RZ ;  /* 0x000000dfffdf723e */ /* 0x000fc400048070ff */
[C---:B------:R-:W-:Y:S01]  /*ca90*/  ISETP.LT.OR P3, PT, R34.reuse, 0x9, !P0 ;  /* 0x000000092200780c */ /* 0x040fe20004761670 */
[----:B------:R-:W-:Y:S01]  /*caa0*/  @!P4 STG.E.U8 desc[UR20][R26.64+0x1], R225 ;  /* 0x000001e11a00c986 */ /* 0x000fe2000c101114 */
[----:B------:R-:W-:-:S03]  /*cab0*/  ISETP.LT.OR P4, PT, R34, 0xa, !P0 ;  /* 0x0000000a2200780c */ /* 0x000fc60004781670 */
[----:B------:R2:W-:Y:S01]  /*cac0*/  @!P5 STG.E.U8 desc[UR20][R24.64+0x8], R29 ;  /* 0x0000081d1800d986 */ /* 0x0005e2000c101114 */
[----:B------:R-:W-:Y:S01]  /*cad0*/  ISETP.LT.OR P5, PT, R34, 0x11, !P1 ;  /* 0x000000112200780c */ /* 0x000fe20004fa1670 */
[----:B------:R-:W-:Y:S01]  /*cae0*/  FMUL R222, R222, UR32 ;  /* 0x00000020dede7c20 */ /* 0x000fe20008400000 */
[----:B------:R-:W-:Y:S01]  /*caf0*/  FMUL R221, R221, UR32 ;  /* 0x00000020dddd7c20 */ /* 0x000fe20008400000 */
[----:B------:R-:W-:Y:S01]  /*cb00*/  FMUL R220, R220, UR32 ;  /* 0x00000020dcdc7c20 */ /* 0x000fe20008400000 */
[----:B------:R-:W-:Y:S01]  /*cb10*/  @!P6 STG.E.U8 desc[UR20][R24.64+0x9], R223 ;  /* 0x000009df1800e986 */ /* 0x000fe2000c101114 */
[----:B------:R-:W-:Y:S01]  /*cb20*/  ISETP.LT.OR P6, PT, R34, 0x12, !P1 ;  /* 0x000000122200780c */ /* 0x000fe20004fc1670 */
[----:B------:R-:W-:Y:S01]  /*cb30*/  FMUL R219, R219, UR32 ;  /* 0x00000020dbdb7c20 */ /* 0x000fe20008400000 */
[----:B------:R-:W-:Y:S01]  /*cb40*/  F2FP.SATFINITE.E4M3.F32.PACK_AB_MERGE_C R33, RZ, R222, RZ ;  /* 0x000000deff21723e */ /* 0x000fe200048070ff */
[----:B---3--:R-:W3:Y:S01]  /*cb50*/  LDL.LU R227, [R1+0x8] ;  /* 0x0000080001e37983 */ /* 0x008ee20000300800 */
[----:B------:R-:W-:-:S02]  /*cb60*/  F2FP.SATFINITE.E4M3.F32.PACK_AB_MERGE_C R221, RZ, R221, RZ ;  /* 0x000000ddffdd723e */ /* 0x000fc400048070ff */
[----:B--2---:R-:W-:Y:S01]  /*cb70*/  F2FP.SATFINITE.E4M3.F32.PACK_AB_MERGE_C R29, RZ, R220, RZ ;  /* 0x000000dcff1d723e */ /* 0x004fe200048070ff */
[----:B------:R-:W2:Y:S04]  /*cb80*/  LDL.LU R226, [R1+0x4] ;  /* 0x0000040001e27983 */ /* 0x000ea80000300800 */
[----:B------:R-:W4:Y:S01]  /*cb90*/  LDL.LU R224, [R1] ;  /* 0x0000000001e07983 */ /* 0x000f220000300800 */
[----:B------:R-:W-:-:S03]  /*cba0*/  F2FP.SATFINITE.E4M3.F32.PACK_AB_MERGE_C R219, RZ, R219, RZ ;  /* 0x000000dbffdb723e */ /* 0x000fc600048070ff */
[----:B------:R-:W-:Y:S01]  /*cbb0*/  @!P3 STG.E.U8 desc[UR20][R26.64+0x8], R33 ;  /* 0x000008211a00b986 */ /* 0x000fe2000c101114 */
[----:B------:R-:W-:-:S03]  /*cbc0*/  ISETP.LT.OR P3, PT, R34, 0x11, !P0 ;  /* 0x000000112200780c */ /* 0x000fc60004761670 */
        /* <DEDUP_REMOVED lines=11> */
[----:B------:R-:W-:Y:S01]  /*cc80*/  FMUL R214, R214, UR32 ;  /* 0x00000020d6d67c20 */ /* 0x000fe20008400000 */
[----:B------:R-:W-:Y:S01]  /*cc90*/  F2FP.SATFINITE.E4M3.F32.PACK_AB_MERGE_C R217, RZ, R217, RZ ;  /* 0x000000d9ffd9723e */ /* 0x000fe200048070ff */
[----:B------:R-:W-:Y:S01]  /*cca0*/  FMUL R213, R213, UR32 ;  /* 0x00000020d5d57c20 */ /* 0x000fe20008400000 */
[----:B0-----:R-:W-:Y:S01]  /*ccb0*/  F2FP.SATFINITE.E4M3.F32.PACK_AB_MERGE_C R29, RZ, R216, RZ ;  /* 0x000000d8ff1d723e */ /* 0x001fe200048070ff */
[----:B------:R-:W-:Y:S01]  /*ccc0*/  @!P3 STG.E.U8 desc[UR20][R26.64+0x10], R31 ;  /* 0x0000101f1a00b986 */ /* 0x000fe2000c101114 */
[----:B------:R-:W-:-:S02]  /*ccd0*/  F2FP.SATFINITE.E4M3.F32.PACK_AB_MERGE_C R215, RZ, R215, RZ ;  /* 0x000000d7ffd7723e */ /* 0x000fc400048070ff */
[C---:B------:R-:W-:Y:S01]  /*cce0*/  ISETP.LT.OR P3, PT, R34.reuse, 0x19, !P0 ;  /* 0x000000192200780c */ /* 0x040fe20004761670 */
[----:B------:R-:W-:Y:S01]  /*ccf0*/  @!P4 STG.E.U8 desc[UR20][R26.64+0x11], R217 ;  /* 0x000011d91a00c986 */ /* 0x000fe2000c101114 */
[----:B------:R-:W-:-:S03]  /*cd00*/  ISETP.LT.OR P4, PT, R34, 0x1a, !P0 ;  /* 0x0000001a2200780c */ /* 0x000fc60004781670 */
[----:B------:R0:W-:Y:S01]  /*cd10*/  @!P5 STG.E.U8 desc[UR20][R24.64+0x18], R29 ;  /* 0x0000181d1800d986 */ /* 0x0001e2000c101114 */
[----:B------:R-:W-:Y:S01]  /*cd20*/  ISETP.LT.OR P5, PT, R34, 0x21, !P1 ;  /* 0x000000212200780c */ /* 0x000fe20004fa1670 */
[----:B------:R-:W-:Y:S02]  /*cd30*/  FMUL R212, R212, UR32 ;  /* 0x00000020d4d47c20 */ /* 0x000fe40008400000 */
[----:B------:R-:W-:Y:S01]  /*cd40*/  @!P6 STG.E.U8 desc[UR20][R24.64+0x19], R215 ;  /* 0x000019d71800e986 */ /* 0x000fe2000c101114 */
[----:B------:R-:W-:Y:S01]  /*cd50*/  ISETP.LT.OR P6, PT, R34, 0x22, !P1 ;  /* 0x000000222200780c */ /* 0x000fe20004fc1670 */
[----:B------:R-:W-:Y:S01]  /*cd60*/  FMUL R211, R211, UR32 ;  /* 0x00000020d3d37c20 */ /* 0x000fe20008400000 */
[----:B------:R-:W-:Y:S01]  /*cd70*/  F2FP.SATFINITE.E4M3.F32.PACK_AB_MERGE_C R33, RZ, R214, RZ ;  /* 0x000000d6ff21723e */ /* 0x000fe200048070ff */
[----:B------:R-:W-:Y:S01]  /*cd80*/  FMUL R210, R210, UR32 ;  /* 0x00000020d2d27c20 */ /* 0x000fe20008400000 */
[----:B------:R-:W-:Y:S01]  /*cd90*/  F2FP.SATFINITE.E4M3.F32.PACK_AB_MERGE_C R213, RZ, R213, RZ ;  /* 0x000000d5ffd5723e */ /* 0x000fe200048070ff */
[----:B------:R-:W-:Y:S01]  /*cda0*/  FMUL R209, R209, UR32 ;  /* 0x00000020d1d17c20 */ /* 0x000fe20008400000 */
        /* <DEDUP_REMOVED lines=8> */
[----:B------:R-:W-:-:S03]  /*ce30*/  ISETP.LT.OR P5, PT, R34, 0x29, !P1 ;  /* 0x000000292200780c */ /* 0x000fc60004fa1670 */
        /* <DEDUP_REMOVED lines=240> */
[----:B------:R1:W-:Y:S01]  /*dd40*/  @!P6 STG.E.U8 desc[UR20][R24.64+0x99], R23 ;  /* 0x000099171800e986 */ /* 0x0003e2000c101114 */
        /* <DEDUP_REMOVED lines=11> */
[----:B------:R0:W-:Y:S01]  /*de00*/  @!P4 STG.E.U8 desc[UR20][R26.64+0x99], R21 ;  /* 0x000099151a00c986 */ /* 0x0001e2000c101114 */
[----:B------:R-:W-:-:S03]  /*de10*/  ISETP.LT.OR P4, PT, R34, 0xa2, !P0 ;  /* 0x000000a22200780c */ /* 0x000fc60004781670 */
[----:B------:R-:W-:Y:S01]  /*de20*/  @!P5 STG.E.U8 desc[UR20][R24.64+0xa0], R29 ;  /* 0x0000a01d1800d986 */ /* 0x000fe2000c101114 */
[----:B------:R-:W-:-:S03]  /*de30*/  ISETP.LT.OR P5, PT, R34, 0xa9, !P1 ;  /* 0x000000a92200780c */ /* 0x000fc60004fa1670 */
[----:B------:R3:W-:Y:S01]  /*de40*/  @!P6 STG.E.U8 desc[UR20][R24.64+0xa1], R19 ;  /* 0x0000a1131800e986 */ /* 0x0007e2000c101114 */
[----:B------:R-:W-:Y:S01]  /*de50*/  ISETP.LT.OR P6, PT, R34, 0xaa, !P1 ;  /* 0x000000aa2200780c */ /* 0x000fe20004fc1670 */
[----:B------:R-:W-:Y:S01]  /*de60*/  FMUL R15, R15, UR32 ;  /* 0x000000200f0f7c20 */ /* 0x000fe20008400000 */
[----:B-1----:R-:W-:Y:S01]  /*de70*/  F2FP.SATFINITE.E4M3.F32.PACK_AB_MERGE_C R23, RZ, R18, RZ ;  /* 0x00000012ff17723e */ /* 0x002fe200048070ff */
[----:B------:R-:W-:Y:S01]  /*de80*/  FMUL R14, R14, UR32 ;  /* 0x000000200e0e7c20 */ /* 0x000fe20008400000 */
[----:B------:R-:W-:Y:S01]  /*de90*/  F2FP.SATFINITE.E4M3.F32.PACK_AB_MERGE_C R17, RZ, R17, RZ ;  /* 0x00000011ff11723e */ /* 0x000fe200048070ff */
[----:B------:R-:W-:Y:S01]  /*dea0*/  FMUL R13, R13, UR32 ;  /* 0x000000200d0d7c20 */ /* 0x000fe20008400000 */
[----:B0-----:R-:W-:Y:S01]  /*deb0*/  F2FP.SATFINITE.E4M3.F32.PACK_AB_MERGE_C R21, RZ, R16, RZ ;  /* 0x00000010ff15723e */ /* 0x001fe200048070ff */
[----:B------:R-:W-:Y:S01]  /*dec0*/  @!P3 STG.E.U8 desc[UR20][R26.64+0xa0], R23 ;  /* 0x0000a0171a00b986 */ /* 0x000fe2000c101114 */
[----:B------:R-:W-:Y:S02]  /*ded0*/  F2FP.SATFINITE.E4M3.F32.PACK_AB_MERGE_C R15, RZ, R15, RZ ;  /* 0x0000000fff0f723e */ /* 0x000fe400048070ff */
[C---:B------:R-:W-:Y:S01]  /*dee0*/  ISETP.LT.OR P3, PT, R34.reuse, 0xa9, !P0 ;  /* 0x000000a92200780c */ /* 0x040fe20004761670 */
[----:B------:R-:W-:Y:S01]  /*def0*/  @!P4 STG.E.U8 desc[UR20][R26.64+0xa1], R17 ;  /* 0x0000a1111a00c986 */ /* 0x000fe2000c101114 */
[----:B------:R-:W-:-:S03]  /*df00*/  ISETP.LT.OR P4, PT, R34, 0xaa, !P0 ;  /* 0x000000aa2200780c */ /* 0x000fc60004781670 */
[----:B------:R-:W-:Y:S01]  /*df10*/  @!P5 STG.E.U8 desc[UR20][R24.64+0xa8], R21 ;  /* 0x0000a8151800d986 */ /* 0x000fe2000c101114 */
[----:B------:R-:W-:Y:S01]  /*df20*/  ISETP.LT.OR P5, PT, R34, 0xb1, !P1 ;  /* 0x000000b12200780c */ /* 0x000fe20004fa1670 */
[----:B------:R-:W-:Y:S02]  /*df30*/  FMUL R12, R12, UR32 ;  /* 0x000000200c0c7c20 */ /* 0x000fe40008400000 */
[----:B------:R0:W-:Y:S01]  /*df40*/  @!P6 STG.E.U8 desc[UR20][R24.64+0xa9], R15 ;  /* 0x0000a90f1800e986 */ /* 0x0001e2000c101114 */
[----:B------:R-:W-:Y:S01]  /*df50*/  ISETP.LT.OR P6, PT, R34, 0xb2, !P1 ;  /* 0x000000b22200780c */ /* 0x000fe20004fc1670 */
[----:B------:R-:W-:Y:S01]  /*df60*/  FMUL R11, R11, UR32 ;  /* 0x000000200b0b7c20 */ /* 0x000fe20008400000 */
[----:B---3--:R-:W-:Y:S01]  /*df70*/  F2FP.SATFINITE.E4M3.F32.PACK_AB_MERGE_C R19, RZ, R14, RZ ;  /* 0x0000000eff13723e */ /* 0x008fe200048070ff */
[----:B------:R-:W3:Y:S01]  /*df80*/  LDL.LU R223, [R1+0x18] ;  /* 0x0000180001df7983 */ /* 0x000ee20000300800 */
[----:B------:R-:W-:Y:S02]  /*df90*/  F2FP.SATFINITE.E4M3.F32.PACK_AB_MERGE_C R13, RZ, R13, RZ ;  /* 0x0000000dff0d723e */ /* 0x000fe400048070ff */
[----:B------:R-:W-:Y:S01]  /*dfa0*/  F2FP.SATFINITE.E4M3.F32.PACK_AB_MERGE_C R11, RZ, R11, RZ ;  /* 0x0000000bff0b723e */ /* 0x000fe200048070ff */
[----:B------:R-:W-:Y:S01]  /*dfb0*/  @!P3 STG.E.U8 desc[UR20][R26.64+0xa8], R19 ;  /* 0x0000a8131a00b986 */ /* 0x000fe2000c101114 */
[----:B0-----:R-:W-:-:S03]  /*dfc0*/  F2FP.SATFINITE.E4M3.F32.PACK_AB_MERGE_C R15, RZ, R12, RZ ;  /* 0x0000000cff0f723e */ /* 0x001fc600048070ff */
[----:B------:R0:W-:Y:S01]  /*dfd0*/  @!P4 STG.E.U8 desc[UR20][R26.64+0xa9], R13 ;  /* 0x0000a90d1a00c986 */ /* 0x0001e2000c101114 */
[C---:B------:R-:W-:Y:S02]  /*dfe0*/  ISETP.LT.OR P3, PT, R34.reuse, 0xb1, !P0 ;  /* 0x000000b12200780c */ /* 0x040fe40004761670 */
[C---:B------:R-:W-:Y:S01]  /*dff0*/  ISETP.LT.OR P4, PT, R34.reuse, 0xb2, !P0 ;  /* 0x000000b22200780c */ /* 0x040fe20004781670 */
[----:B------:R-:W-:Y:S01]  /*e000*/  @!P5 STG.E.U8 desc[UR20][R24.64+0xb0], R15 ;  /* 0x0000b00f1800d986 */ /* 0x000fe2000c101114 */
[----:B------:R-:W-:Y:S01]  /*e010*/  ISETP.LT.OR P5, PT, R34, 0xb9, !P1 ;  /* 0x000000b92200780c */ /* 0x000fe20004fa1670 */
[----:B------:R-:W-:Y:S01]  /*e020*/  FMUL R10, R10, UR32 ;  /* 0x000000200a0a7c20 */ /* 0x000fe20008400000 */
[----:B------:R-:W-:Y:S01]  /*e030*/  FMUL R9, R9, UR32 ;  /* 0x0000002009097c20 */ /* 0x000fe20008400000 */
[----:B------:R-:W3:Y:S01]  /*e040*/  LDL.LU R222, [R1+0x14] ;  /* 0x0000140001de7983 */ /* 0x000ee20000300800 */
[----:B------:R-:W-:-:S03]  /*e050*/  FMUL R8, R8, UR32 ;  /* 0x0000002008087c20 */ /* 0x000fc60008400000 */
[----:B------:R-:W3:Y:S01]  /*e060*/  LDL.LU R220, [R1+0x10] ;  /* 0x0000100001dc7983 */ /* 0x000ee20000300800 */
[----:B------:R-:W-:-:S03]  /*e070*/  F2FP.SATFINITE.E4M3.F32.PACK_AB_MERGE_C R17, RZ, R10, RZ ;  /* 0x0000000aff11723e */ /* 0x000fc600048070ff */
[----:B------:R-:W3:Y:S01]  /*e080*/  LDL.LU R221, [R1+0xc] ;  /* 0x00000c0001dd7983 */ /* 0x000ee20000300800 */
[----:B------:R-:W-:Y:S01]  /*e090*/  F2FP.SATFINITE.E4M3.F32.PACK_AB_MERGE_C R9, RZ, R9, RZ ;  /* 0x00000009ff09723e */ /* 0x000fe200048070ff */
[----:B------:R-:W-:Y:S01]  /*e0a0*/  FMUL R7, R7, UR32 ;  /* 0x0000002007077c20 */ /* 0x000fe20008400000 */
[----:B0-----:R-:W-:Y:S01]  /*e0b0*/  F2FP.SATFINITE.E4M3.F32.PACK_AB_MERGE_C R13, RZ, R8, RZ ;  /* 0x00000008ff0d723e */ /* 0x001fe200048070ff */
[----:B------:R0:W-:Y:S01]  /*e0c0*/  @!P6 STG.E.U8 desc[UR20][R24.64+0xb1], R11 ;  /* 0x0000b10b1800e986 */ /* 0x0001e2000c101114 */
[----:B------:R-:W-:Y:S01]  /*e0d0*/  ISETP.LT.OR P6, PT, R34, 0xba, !P1 ;  /* 0x000000ba2200780c */ /* 0x000fe20004fc1670 */
[----:B-----5:R-:W-:Y:S01]  /*e0e0*/  FMUL R2, R2, UR32 ;  /* 0x0000002002027c20 */ /* 0x020fe20008400000 */
[----:B------:R-:W-:Y:S01]  /*e0f0*/  F2FP.SATFINITE.E4M3.F32.PACK_AB_MERGE_C R7, RZ, R7, RZ ;  /* 0x00000007ff07723e */ /* 0x000fe200048070ff */
[----:B------:R-:W-:Y:S01]  /*e100*/  @!P3 STG.E.U8 desc[UR20][R26.64+0xb0], R17 ;  /* 0x0000b0111a00b986 */ /* 0x000fe2000c101114 */
[----:B------:R-:W-:Y:S01]  /*e110*/  FMUL R3, R3, UR32 ;  /* 0x0000002003037c20 */ /* 0x000fe20008400000 */
[----:B------:R-:W-:Y:S01]  /*e120*/  FMUL R4, R4, UR32 ;  /* 0x0000002004047c20 */ /* 0x000fe20008400000 */
[C---:B------:R-:W-:Y:S01]  /*e130*/  ISETP.LT.OR P3, PT, R34.reuse, 0xb9, !P0 ;  /* 0x000000b92200780c */ /* 0x040fe20004761670 */
[----:B------:R1:W-:Y:S01]  /*e140*/  @!P4 STG.E.U8 desc[UR20][R26.64+0xb1], R9 ;  /* 0x0000b1091a00c986 */ /* 0x0003e2000c101114 */
[----:B------:R-:W-:Y:S01]  /*e150*/  ISETP.LT.OR P4, PT, R34, 0xba, !P0 ;  /* 0x000000ba2200780c */ /* 0x000fe20004781670 */
[----:B------:R-:W-:Y:S01]  /*e160*/  FMUL R6, R6, UR32 ;  /* 0x0000002006067c20 */ /* 0x000fe20008400000 */
[----:B------:R-:W-:Y:S01]  /*e170*/  FMUL R5, R5, UR32 ;  /* 0x0000002005057c20 */ /* 0x000fe20008400000 */
[----:B------:R2:W-:Y:S01]  /*e180*/  @!P5 STG.E.U8 desc[UR20][R24.64+0xb8], R13 ;  /* 0x0000b80d1800d986 */ /* 0x0005e2000c101114 */
[----:B------:R-:W-:Y:S01]  /*e190*/  ISETP.LT.OR P5, PT, R34, 0xc1, !P1 ;  /* 0x000000c12200780c */ /* 0x000fe20004fa1670 */
[----:B------:R-:W-:Y:S01]  /*e1a0*/  FMUL R0, R0, UR32 ;  /* 0x0000002000007c20 */ /* 0x000fe20008400000 */
[----:B0-----:R-:W-:Y:S01]  /*e1b0*/  F2FP.SATFINITE.E4M3.F32.PACK_AB_MERGE_C R11, RZ, R6, RZ ;  /* 0x00000006ff0b723e */ /* 0x001fe200048070ff */
[----:B------:R-:W3:Y:S01]  /*e1c0*/  LDL.LU R225, [R1+0x1c] ;  /* 0x00001c0001e17983 */ /* 0x000ee20000300800 */
[----:B------:R-:W-:-:S03]  /*e1d0*/  F2FP.SATFINITE.E4M3.F32.PACK_AB_MERGE_C R5, RZ, R5, RZ ;  /* 0x00000005ff05723e */ /* 0x000fc600048070ff */
[----:B------:R0:W-:Y:S01]  /*e1e0*/  @!P6 STG.E.U8 desc[UR20][R24.64+0xb9], R7 ;  /* 0x0000b9071800e986 */ /* 0x0001e2000c101114 */
[----:B-1----:R-:W-:Y:S01]  /*e1f0*/  F2FP.SATFINITE.E4M3.F32.PACK_AB_MERGE_C R9, RZ, R4, RZ ;  /* 0x00000004ff09723e */ /* 0x002fe200048070ff */
[----:B------:R-:W-:Y:S01]  /*e200*/  FMUL R4, R227, UR32 ;  /* 0x00000020e3047c20 */ /* 0x000fe20008400000 */
[----:B------:R-:W-:Y:S01]  /*e210*/  ISETP.LT.OR P6, PT, R34, 0xc2, !P1 ;  /* 0x000000c22200780c */ /* 0x000fe20004fc1670 */
[----:B------:R-:W-:Y:S01]  /*e220*/  @!P3 STG.E.U8 desc[UR20][R26.64+0xb8], R11 ;  /* 0x0000b80b1a00b986 */ /* 0x000fe2000c101114 */
[----:B--2---:R-:W-:Y:S01]  /*e230*/  F2FP.SATFINITE.E4M3.F32.PACK_AB_MERGE_C R13, RZ, R2, RZ ;  /* 0x00000002ff0d723e */ /* 0x004fe200048070ff */
[----:B----4-:R-:W-:Y:S01]  /*e240*/  FMUL R2, R224, UR32 ;  /* 0x00000020e0027c20 */ /* 0x010fe20008400000 */
[----:B------:R-:W-:Y:S01]  /*e250*/  ISETP.LT.OR P3, PT, R34, 0xc1, !P0 ;  /* 0x000000c12200780c */ /* 0x000fe20004761670 */
[----:B------:R-:W2:Y:S01]  /*e260*/  LDL.LU R224, [R1+0x20] ;  /* 0x0000200001e07983 */ /* 0x000ea20000300800 */
[----:B0-----:R-:W-:Y:S01]  /*e270*/  F2FP.SATFINITE.E4M3.F32.PACK_AB_MERGE_C R7, RZ, R3, RZ ;  /* 0x00000003ff07723e */ /* 0x001fe200048070ff */
[----:B------:R-:W-:-:S02]  /*e280*/  FMUL R3, R226, UR32 ;  /* 0x00000020e2037c20 */ /* 0x000fc40008400000 */
[----:B------:R0:W-:Y:S01]  /*e290*/  @!P4 STG.E.U8 desc[UR20][R26.64+0xb9], R5 ;  /* 0x0000b9051a00c986 */ /* 0x0001e2000c101114 */
[----:B------:R-:W-:-:S03]  /*e2a0*/  ISETP.LT.OR P4, PT, R34, 0xc2, !P0 ;  /* 0x000000c22200780c */ /* 0x000fc60004781670 */
[----:B------:R-:W4:Y:S04]  /*e2b0*/  LDL.LU R226, [R1+0x24] ;  /* 0x0000240001e27983 */ /* 0x000f280000300800 */
[----:B------:R-:W4:Y:S04]  /*e2c0*/  LDL.LU R227, [R1+0x28] ;  /* 0x0000280001e37983 */ /* 0x000f280000300800 */
[----:B------:R-:W-:Y:S01]  /*e2d0*/  @!P5 STG.E.U8 desc[UR20][R24.64+0xc0], R9 ;  /* 0x0000c0091800d986 */ /* 0x000fe2000c101114 */
[C---:B------:R-:W-:Y:S02]  /*e2e0*/  ISETP.LT.OR P5, PT, R34.reuse, 0xc9, !P1 ;  /* 0x000000c92200780c */ /* 0x040fe40004fa1670 */
[----:B0-----:R-:W-:Y:S01]  /*e2f0*/  F2FP.SATFINITE.E4M3.F32.PACK_AB_MERGE_C R5, RZ, R0, RZ ;  /* 0x00000000ff05723e */ /* 0x001fe200048070ff */
[----:B------:R0:W-:Y:S01]  /*e300*/  @!P6 STG.E.U8 desc[UR20][R24.64+0xc1], R7 ;  /* 0x0000c1071800e986 */ /* 0x0001e2000c101114 */
[----:B------:R-:W-:-:S03]  /*e310*/  ISETP.LT.OR P6, PT, R34, 0xca, !P1 ;  /* 0x000000ca2200780c */ /* 0x000fc60004fc1670 */
[----:B------:R-:W-:Y:S01]  /*e320*/  @!P3 STG.E.U8 desc[UR20][R26.64+0xc0], R13 ;  /* 0x0000c00d1a00b986 */ /* 0x000fe2000c101114 */
[----:B------:R-:W-:-:S03]  /*e330*/  ISETP.LT.OR P3, PT, R34, 0xc9, !P0 ;  /* 0x000000c92200780c */ /* 0x000fc60004761670 */
[----:B------:R1:W-:Y:S01]  /*e340*/  @!P4 STG.E.U8 desc[UR20][R26.64+0xc1], R5 ;  /* 0x0000c1051a00c986 */ /* 0x0003e2000c101114 */
[----:B0-----:R-:W-:Y:S02]  /*e350*/  F2FP.SATFINITE.E4M3.F32.PACK_AB_MERGE_C R7, RZ, R2, RZ ;  /* 0x00000002ff07723e */ /* 0x001fe400048070ff */
[----:B------:R-:W-:-:S03]  /*e360*/  ISETP.LT.OR P4, PT, R34, 0xca, !P0 ;  /* 0x000000ca2200780c */ /* 0x000fc60004781670 */
[----:B------:R0:W-:Y:S01]  /*e370*/  @!P5 STG.E.U8 desc[UR20][R24.64+0xc8], R7 ;  /* 0x0000c8071800d986 */ /* 0x0001e2000c101114 */
[----:B------:R-:W-:Y:S02]  /*e380*/  ISETP.LT.OR P5, PT, R34, 0xd1, !P1 ;  /* 0x000000d12200780c */ /* 0x000fe40004fa1670 */
[----:B------:R-:W-:Y:S02]  /*e390*/  F2FP.SATFINITE.E4M3.F32.PACK_AB_MERGE_C R9, RZ, R3, RZ ;  /* 0x00000003ff09723e */ /* 0x000fe400048070ff */
[----:B------:R-:W-:-:S03]  /*e3a0*/  F2FP.SATFINITE.E4M3.F32.PACK_AB_MERGE_C R11, RZ, R4, RZ ;  /* 0x00000004ff0b723e */ /* 0x000fc600048070ff */
[----:B------:R0:W-:Y:S04]  /*e3b0*/  @!P6 STG.E.U8 desc[UR20][R24.64+0xc9], R9 ;  /* 0x0000c9091800e986 */ /* 0x0001e8000c101114 */
[----:B------:R-:W-:Y:S01]  /*e3c0*/  @!P3 STG.E.U8 desc[UR20][R26.64+0xc8], R11 ;  /* 0x0000c80b1a00b986 */ /* 0x000fe2000c101114 */
[----:B---3--:R-:W-:Y:S01]  /*e3d0*/  FMUL R2, R220, UR32 ;  /* 0x00000020dc027c20 */ /* 0x008fe20008400000 */
[----:B------:R-:W-:Y:S02]  /*e3e0*/  FMUL R0, R221, UR32 ;  /* 0x00000020dd007c20 */ /* 0x000fe40008400000 */
[----:B------:R-:W3:Y:S03]  /*e3f0*/  LDL.LU R221, [R1+0x2c] ;  /* 0x00002c0001dd7983 */ /* 0x000ee60000300800 */
[----:B-1----:R-:W-:Y:S01]  /*e400*/  F2FP.SATFINITE.E4M3.F32.PACK_AB_MERGE_C R5, RZ, R0, RZ ;  /* 0x00000000ff05723e */ /* 0x002fe200048070ff */
[----:B------:R-:W3:Y:S01]  /*e410*/  LDL.LU R220, [R1+0x30] ;  /* 0x0000300001dc7983 */ /* 0x000ee20000300800 */
[----:B------:R-:W-:Y:S01]  /*e420*/  FMUL R0, R223, UR32 ;  /* 0x00000020df007c20 */ /* 0x000fe20008400000 */
[----:B------:R-:W-:Y:S01]  /*e430*/  FMUL R3, R222, UR32 ;  /* 0x00000020de037c20 */ /* 0x000fe20008400000 */
[----:B0-----:R-:W-:Y:S01]  /*e440*/  F2FP.SATFINITE.E4M3.F32.PACK_AB_MERGE_C R7, RZ, R2, RZ ;  /* 0x00000002ff07723e */ /* 0x001fe200048070ff */
[----:B------:R-:W3:Y:S02]  /*e450*/  LDL.LU R222, [R1+0x34] ;  /* 0x0000340001de7983 */ /* 0x000ee40000300800 */
[----:B------:R-:W-:-:S02]  /*e460*/  F2FP.SATFINITE.E4M3.F32.PACK_AB_MERGE_C R13, RZ, R0, RZ ;  /* 0x00000000ff0d723e */ /* 0x000fc400048070ff */
[----:B------:R-:W3:Y:S01]  /*e470*/  LDL.LU R223, [R1+0x38] ;  /* 0x0000380001df7983 */ /* 0x000ee20000300800 */
[----:B------:R-:W-:Y:S01]  /*e480*/  F2FP.SATFINITE.E4M3.F32.PACK_AB_MERGE_C R9, RZ, R3, RZ ;  /* 0x00000003ff09723e */ /* 0x000fe200048070ff */
[----:B------:R-:W-:Y:S02]  /*e490*/  FMUL R2, R225, UR32 ;  /* 0x00000020e1027c20 */ /* 0x000fe40008400000 */
[----:B------:R-:W3:Y:S04]  /*e4a0*/  LDL.LU R225, [R1+0x3c] ;  /* 0x00003c0001e17983 */ /* 0x000ee80000300800 */
[----:B------:R-:W-:Y:S01]  /*e4b0*/  @!P4 STG.E.U8 desc[UR20][R26.64+0xc9], R5 ;  /* 0x0000c9051a00c986 */ /* 0x000fe2000c101114 */
[----:B--2---:R-:W-:-:S03]  /*e4c0*/  FMUL R0, R224, UR32 ;  /* 0x00000020e0007c20 */ /* 0x004fc60008400000 */
[----:B------:R0:W-:Y:S04]  /*e4d0*/  @!P5 STG.E.U8 desc[UR20][R24.64+0xd0], R7 ;  /* 0x0000d0071800d986 */ /* 0x0001e8000c101114 */
[----:B------:R-:W2:Y:S01]  /*e4e0*/  LDL.LU R224, [R1+0x40] ;  /* 0x0000400001e07983 */ /* 0x000ea20000300800 */
[----:B----4-:R-:W-:-:S03]  /*e4f0*/  FMUL R3, R226, UR32 ;  /* 0x00000020e2037c20 */ /* 0x010fc60008400000 */
[----:B------:R-:W4:Y:S01]  /*e500*/  LDL.LU R226, [R1+0x44] ;  /* 0x0000440001e27983 */ /* 0x000f220000300800 */
[----:B0-----:R-:W-:Y:S01]  /*e510*/  F2FP.SATFINITE.E4M3.F32.PACK_AB_MERGE_C R7, RZ, R0, RZ ;  /* 0x00000000ff07723e */ /* 0x001fe200048070ff */
[----:B------:R-:W-:Y:S02]  /*e520*/  FMUL R0, R227, UR32 ;  /* 0x00000020e3007c20 */ /* 0x000fe40008400000 */
[----:B------:R-:W4:Y:S01]  /*e530*/  LDL.LU R227, [R1+0x48] ;  /* 0x0000480001e37983 */ /* 0x000f220000300800 */
[C---:B------:R-:W-:Y:S02]  /*e540*/  ISETP.LT.OR P6, PT, R34.reuse, 0xd2, !P1 ;  /* 0x000000d22200780c */ /* 0x040fe40004fc1670 */
[C---:B------:R-:W-:Y:S01]  /*e550*/  ISETP.LT.OR P4, PT, R34.reuse, 0xd2, !P0 ;  /* 0x000000d22200780c */ /* 0x040fe20004781670 */
[----:B------:R-:W4:Y:S01]  /*e560*/  LDL.LU R219, [R1+0x4c] ;  /* 0x00004c0001db7983 */ /* 0x000f220000300800 */
[----:B------:R-:W-:Y:S02]  /*e570*/  F2FP.SATFINITE.E4M3.F32.PACK_AB_MERGE_C R5, RZ, R2, RZ ;  /* 0x00000002ff05723e */ /* 0x000fe400048070ff */
[----:B------:R-:W-:-:S02]  /*e580*/  ISETP.LT.OR P3, PT, R34, 0xd1, !P0 ;  /* 0x000000d12200780c */ /* 0x000fc40004761670 */
[----:B------:R-:W-:Y:S02]  /*e590*/  ISETP.LT.OR P5, PT, R34, 0xd9, !P1 ;  /* 0x000000d92200780c */ /* 0x000fe40004fa1670 */
[----:B------:R-:W-:-:S03]  /*e5a0*/  F2FP.SATFINITE.E4M3.F32.PACK_AB_MERGE_C R11, RZ, R0, RZ ;  /* 0x00000000ff0b723e */ /* 0x000fc600048070ff */
[----:B------:R0:W-:Y:S01]  /*e5b0*/  @!P6 STG.E.U8 desc[UR20][R24.64+0xd1], R9 ;  /* 0x0000d1091800e986 */ /* 0x0001e2000c101114 */
[----:B------:R-:W-:-:S03]  /*e5c0*/  ISETP.LT.OR P6, PT, R34, 0xda, !P1 ;  /* 0x000000da2200780c */ /* 0x000fc60004fc1670 */
[----:B------:R1:W-:Y:S01]  /*e5d0*/  @!P4 STG.E.U8 desc[UR20][R26.64+0xd1], R5 ;  /* 0x0000d1051a00c986 */ /* 0x0003e2000c101114 */
[----:B------:R-:W-:-:S03]  /*e5e0*/  ISETP.LT.OR P4, PT, R34, 0xda, !P0 ;  /* 0x000000da2200780c */ /* 0x000fc60004781670 */
[----:B------:R-:W-:Y:S01]  /*e5f0*/  @!P3 STG.E.U8 desc[UR20][R26.64+0xd0], R13 ;  /* 0x0000d00d1a00b986 */ /* 0x000fe2000c101114 */
[----:B0-----:R-:W-:-:S03]  /*e600*/  F2FP.SATFINITE.E4M3.F32.PACK_AB_MERGE_C R9, RZ, R3, RZ ;  /* 0x00000003ff09723e */ /* 0x001fc600048070ff */
[----:B------:R0:W-:Y:S04]  /*e610*/  @!P5 STG.E.U8 desc[UR20][R24.64+0xd8], R7 ;  /* 0x0000d8071800d986 */ /* 0x0001e8000c101114 */
[----:B------:R0:W-:Y:S01]  /*e620*/  @!P6 STG.E.U8 desc[UR20][R24.64+0xd9], R9 ;  /* 0x0000d9091800e986 */ /* 0x0001e2000c101114 */
[----:B---3--:R-:W-:-:S03]  /*e630*/  FMUL R0, R221, UR32 ;  /* 0x00000020dd007c20 */ /* 0x008fc60008400000 */
[----:B------:R-:W3:Y:S01]  /*e640*/  LDL.LU R221, [R1+0x50] ;  /* 0x0000500001dd7983 */ /* 0x000ee20000300800 */
[----:B------:R-:W-:-:S03]  /*e650*/  FMUL R2, R220, UR32 ;  /* 0x00000020dc027c20 */ /* 0x000fc60008400000 */
[----:B------:R-:W3:Y:S01]  /*e660*/  LDL.LU R220, [R1+0x54] ;  /* 0x0000540001dc7983 */ /* 0x000ee20000300800 */
[----:B-1----:R-:W-:Y:S01]  /*e670*/  F2FP.SATFINITE.E4M3.F32.PACK_AB_MERGE_C R5, RZ, R0, RZ ;  /* 0x00000000ff05723e */ /* 0x002fe200048070ff */
[----:B------:R-:W-:Y:S02]  /*e680*/  FMUL R3, R222, UR32 ;  /* 0x00000020de037c20 */ /* 0x000fe40008400000 */
[----:B------:R-:W3:Y:S01]  /*e690*/  LDL.LU R222, [R1+0x58] ;  /* 0x0000580001de7983 */ /* 0x000ee20000300800 */
[----:B0-----:R-:W-:Y:S01]  /*e6a0*/  F2FP.SATFINITE.E4M3.F32.PACK_AB_MERGE_C R7, RZ, R2, RZ ;  /* 0x00000002ff07723e */ /* 0x001fe200048070ff */
[----:B------:R-:W-:Y:S01]  /*e6b0*/  FMUL R4, R223, UR32 ;  /* 0x00000020df047c20 */ /* 0x000fe20008400000 */
[----:B------:R-:W-:Y:S01]  /*e6c0*/  F2FP.SATFINITE.E4M3.F32.PACK_AB_MERGE_C R9, RZ, R3, RZ ;  /* 0x00000003ff09723e */ /* 0x000fe200048070ff */
[----:B------:R-:W3:Y:S01]  /*e6d0*/  LDL.LU R223, [R1+0x5c] ;  /* 0x00005c0001df7983 */ /* 0x000ee20000300800 */
[----:B------:R-:W-:-:S03]  /*e6e0*/  FMUL R0, R225, UR32 ;  /* 0x00000020e1007c20 */ /* 0x000fc60008400000 */
[----:B------:R0:W-:Y:S04]  /*e6f0*/  @!P4 STG.E.U8 desc[UR20][R26.64+0xd9], R5 ;  /* 0x0000d9051a00c986 */ /* 0x0001e8000c101114 */
[----:B------:R-:W3:Y:S01]  /*e700*/  LDL.LU R225, [R1+0x60] ;  /* 0x0000600001e17983 */ /* 0x000ee20000300800 */
[----:B0-----:R-:W-:Y:S01]  /*e710*/  F2FP.SATFINITE.E4M3.F32.PACK_AB_MERGE_C R5, RZ, R0, RZ ;  /* 0x00000000ff05723e */ /* 0x001fe200048070ff */
[----:B--2---:R-:W-:Y:S02]  /*e720*/  FMUL R2, R224, UR32 ;  /* 0x00000020e0027c20 */ /* 0x004fe40008400000 */
[----:B------:R-:W2:Y:S01]  /*e730*/  LDL.LU R224, [R1+0x64] ;  /* 0x0000640001e07983 */ /* 0x000ea20000300800 */
[----:B----4-:R-:W-:-:S03]  /*e740*/  FMUL R3, R226, UR32 ;  /* 0x00000020e2037c20 */ /* 0x010fc60008400000 */
[----:B------:R-:W4:Y:S01]  /*e750*/  LDL.LU R226, [R1+0x68] ;  /* 0x0000680001e27983 */ /* 0x000f220000300800 */
[----:B------:R-:W-:-:S03]  /*e760*/  FMUL R0, R227, UR32 ;  /* 0x00000020e3007c20 */ /* 0x000fc60008400000 */
[----:B------:R-:W4:Y:S01]  /*e770*/  LDL.LU R227, [R1+0x6c] ;  /* 0x00006c0001e37983 */ /* 0x000f220000300800 */
[C---:B------:R-:W-:Y:S02]  /*e780*/  ISETP.LT.OR P3, PT, R34.reuse, 0xd9, !P0 ;  /* 0x000000d92200780c */ /* 0x040fe40004761670 */
[C---:B------:R-:W-:Y:S02]  /*e790*/  ISETP.LT.OR P5, PT, R34.reuse, 0xe1, !P1 ;  /* 0x000000e12200780c */ /* 0x040fe40004fa1670 */
[C---:B------:R-:W-:Y:S02]  /*e7a0*/  ISETP.LT.OR P6, PT, R34.reuse, 0xe2, !P1 ;  /* 0x000000e22200780c */ /* 0x040fe40004fc1670 */
[----:B------:R-:W-:-:S07]  /*e7b0*/  ISETP.LT.OR P4, PT, R34, 0xe2, !P0 ;  /* 0x000000e22200780c */ /* 0x000fce0004781670 */
[----:B------:R-:W-:Y:S01]  /*e7c0*/  @!P3 STG.E.U8 desc[UR20][R26.64+0xd8], R11 ;  /* 0x0000d80b1a00b986 */ /* 0x000fe2000c101114 */
[----:B------:R-:W-:-:S03]  /*e7d0*/  ISETP.LT.OR P3, PT, R34, 0xe1, !P0 ;  /* 0x000000e12200780c */ /* 0x000fc60004761670 */
[----:B------:R0:W-:Y:S01]  /*e7e0*/  @!P5 STG.E.U8 desc[UR20][R24.64+0xe0], R7 ;  /* 0x0000e0071800d986 */ /* 0x0001e2000c101114 */
[----:B------:R-:W-:-:S03]  /*e7f0*/  ISETP.LT.OR P5, PT, R34, 0xe9, !P1 ;  /* 0x000000e92200780c */ /* 0x000fc60004fa1670 */
[----:B------:R1:W-:Y:S01]  /*e800*/  @!P6 STG.E.U8 desc[UR20][R24.64+0xe1], R9 ;  /* 0x0000e1091800e986 */ /* 0x0003e2000c101114 */
[----:B------:R-:W-:Y:S02]  /*e810*/  ISETP.LT.OR P6, PT, R34, 0xea, !P1 ;  /* 0x000000ea2200780c */ /* 0x000fe40004fc1670 */
[----:B------:R-:W-:Y:S01]  /*e820*/  F2FP.SATFINITE.E4M3.F32.PACK_AB_MERGE_C R13, RZ, R4, RZ ;  /* 0x00000004ff0d723e */ /* 0x000fe200048070ff */
[----:B------:R1:W-:Y:S01]  /*e830*/  @!P4 STG.E.U8 desc[UR20][R26.64+0xe1], R5 ;  /* 0x0000e1051a00c986 */ /* 0x0003e2000c101114 */
[----:B0-----:R-:W-:-:S03]  /*e840*/  F2FP.SATFINITE.E4M3.F32.PACK_AB_MERGE_C R7, RZ, R2, RZ ;  /* 0x00000002ff07723e */ /* 0x001fc600048070ff */
[----:B------:R-:W-:Y:S01]  /*e850*/  @!P3 STG.E.U8 desc[UR20][R26.64+0xe0], R13 ;  /* 0x0000e00d1a00b986 */ /* 0x000fe2000c101114 */
[----:B-1----:R-:W-:-:S03]  /*e860*/  F2FP.SATFINITE.E4M3.F32.PACK_AB_MERGE_C R9, RZ, R3, RZ ;  /* 0x00000003ff09723e */ /* 0x002fc600048070ff */
[----:B------:R0:W-:Y:S01]  /*e870*/  @!P5 STG.E.U8 desc[UR20][R24.64+0xe8], R7 ;  /* 0x0000e8071800d986 */ /* 0x0001e2000c101114 */
[C---:B------:R-:W-:Y:S02]  /*e880*/  ISETP.LT.OR P3, PT, R34.reuse, 0xe9, !P0 ;  /* 0x000000e92200780c */ /* 0x040fe40004761670 */
[C---:B------:R-:W-:Y:S01]  /*e890*/  ISETP.LT.OR P4, PT, R34.reuse, 0xea, !P0 ;  /* 0x000000ea2200780c */ /* 0x040fe20004781670 */
[----:B------:R1:W-:Y:S01]  /*e8a0*/  @!P6 STG.E.U8 desc[UR20][R24.64+0xe9], R9 ;  /* 0x0000e9091800e986 */ /* 0x0003e2000c101114 */
[C---:B------:R-:W-:Y:S01]  /*e8b0*/  ISETP.LT.OR P5, PT, R34.reuse, 0xf1, !P1 ;  /* 0x000000f12200780c */ /* 0x040fe20004fa1670 */
[----:B------:R-:W-:Y:S01]  /*e8c0*/  FMUL R2, R219, UR32 ;  /* 0x00000020db027c20 */ /* 0x000fe20008400000 */
[----:B------:R-:W-:Y:S02]  /*e8d0*/  ISETP.LT.OR P6, PT, R34, 0xf2, !P1 ;  /* 0x000000f22200780c */ /* 0x000fe40004fc1670 */
[----:B------:R-:W-:Y:S02]  /*e8e0*/  F2FP.SATFINITE.E4M3.F32.PACK_AB_MERGE_C R11, RZ, R0, RZ ;  /* 0x00000000ff0b723e */ /* 0x000fe400048070ff */
[----:B------:R-:W-:-:S03]  /*e8f0*/  F2FP.SATFINITE.E4M3.F32.PACK_AB_MERGE_C R5, RZ, R2, RZ ;  /* 0x00000002ff05723e */ /* 0x000fc600048070ff */
[----:B------:R-:W-:Y:S01]  /*e900*/  @!P3 STG.E.U8 desc[UR20][R26.64+0xe8], R11 ;  /* 0x0000e80b1a00b986 */ /* 0x000fe2000c101114 */
[----:B------:R-:W-:-:S03]  /*e910*/  ISETP.LT.OR P3, PT, R34, 0xf1, !P0 ;  /* 0x000000f12200780c */ /* 0x000fc60004761670 */
[----:B------:R-:W-:Y:S01]  /*e920*/  @!P4 STG.E.U8 desc[UR20][R26.64+0xe9], R5 ;  /* 0x0000e9051a00c986 */ /* 0x000fe2000c101114 */
[C---:B------:R-:W-:Y:S02]  /*e930*/  ISETP.LT.OR P4, PT, R34.reuse, 0xf9, !P1 ;  /* 0x000000f92200780c */ /* 0x040fe40004f81670 */
[----:B------:R-:W-:Y:S01]  /*e940*/  ISETP.LT.OR P1, PT, R34, 0xfa, !P1 ;  /* 0x000000fa2200780c */ /* 0x000fe20004f21670 */
[----:B---3--:R-:W-:Y:S01]  /*e950*/  FMUL R0, R221, UR32 ;  /* 0x00000020dd007c20 */ /* 0x008fe20008400000 */
[----:B------:R-:W-:-:S04]  /*e960*/  FMUL R3, R220, UR32 ;  /* 0x00000020dc037c20 */ /* 0x000fc80008400000 */
[----:B0-----:R-:W-:Y:S02]  /*e970*/  F2FP.SATFINITE.E4M3.F32.PACK_AB_MERGE_C R7, RZ, R0, RZ ;  /* 0x00000000ff07723e */ /* 0x001fe400048070ff */
[----:B-1----:R-:W-:Y:S01]  /*e980*/  F2FP.SATFINITE.E4M3.F32.PACK_AB_MERGE_C R9, RZ, R3, RZ ;  /* 0x00000003ff09723e */ /* 0x002fe200048070ff */
[----:B------:R-:W-:Y:S02]  /*e990*/  FMUL R0, R222, UR32 ;  /* 0x00000020de007c20 */ /* 0x000fe40008400000 */
[----:B------:R0:W-:Y:S01]  /*e9a0*/  @!P5 STG.E.U8 desc[UR20][R24.64+0xf0], R7 ;  /* 0x0000f0071800d986 */ /* 0x0001e2000c101114 */
[----:B------:R-:W-:-:S03]  /*e9b0*/  ISETP.LT.OR P5, PT, R34, 0xf2, !P0 ;  /* 0x000000f22200780c */ /* 0x000fc600047a1670 */
[----:B------:R1:W-:Y:S01]  /*e9c0*/  @!P6 STG.E.U8 desc[UR20][R24.64+0xf1], R9 ;  /* 0x0000f1091800e986 */ /* 0x0003e2000c101114 */
[C---:B------:R-:W-:Y:S02]  /*e9d0*/  ISETP.LT.OR P6, PT, R34.reuse, 0xf9, !P0 ;  /* 0x000000f92200780c */ /* 0x040fe400047c1670 */
[----:B------:R-:W-:Y:S01]  /*e9e0*/  F2FP.SATFINITE.E4M3.F32.PACK_AB_MERGE_C R13, RZ, R0, RZ ;  /* 0x00000000ff0d723e */ /* 0x000fe200048070ff */
[----:B------:R-:W-:Y:S01]  /*e9f0*/  FMUL R0, R223, UR32 ;  /* 0x00000020df007c20 */ /* 0x000fe20008400000 */
[----:B------:R-:W-:Y:S01]  /*ea00*/  ISETP.LT.OR P0, PT, R34, 0xfa, !P0 ;  /* 0x000000fa2200780c */ /* 0x000fe20004701670 */
[----:B------:R-:W-:-:S03]  /*ea10*/  FMUL R2, R225, UR32 ;  /* 0x00000020e1027c20 */ /* 0x000fc60008400000 */
[----:B0-----:R-:W-:Y:S02]  /*ea20*/  F2FP.SATFINITE.E4M3.F32.PACK_AB_MERGE_C R7, RZ, R0, RZ ;  /* 0x00000000ff07723e */ /* 0x001fe400048070ff */
[----:B-1----:R-:W-:Y:S01]  /*ea30*/  F2FP.SATFINITE.E4M3.F32.PACK_AB_MERGE_C R9, RZ, R2, RZ ;  /* 0x00000002ff09723e */ /* 0x002fe200048070ff */
[----:B--2---:R-:W-:Y:S01]  /*ea40*/  FMUL R3, R224, UR32 ;  /* 0x00000020e0037c20 */ /* 0x004fe20008400000 */
[----:B----4-:R-:W-:Y:S01]  /*ea50*/  FMUL R4, R226, UR32 ;  /* 0x00000020e2047c20 */ /* 0x010fe20008400000 */
[----:B------:R-:W-:-:S03]  /*ea60*/  FMUL R5, R227, UR32 ;  /* 0x00000020e3057c20 */ /* 0x000fc60008400000 */
[----:B------:R-:W-:Y:S02]  /*ea70*/  F2FP.SATFINITE.E4M3.F32.PACK_AB_MERGE_C R3, RZ, R3, RZ ;  /* 0x00000003ff03723e */ /* 0x000fe400048070ff */
[----:B------:R-:W-:Y:S02]  /*ea80*/  F2FP.SATFINITE.E4M3.F32.PACK_AB_MERGE_C R11, RZ, R4, RZ ;  /* 0x00000004ff0b723e */ /* 0x000fe400048070ff */
[----:B------:R-:W-:Y:S01]  /*ea90*/  F2FP.SATFINITE.E4M3.F32.PACK_AB_MERGE_C R5, RZ, R5, RZ ;  /* 0x00000005ff05723e */ /* 0x000fe200048070ff */
[----:B------:R0:W-:Y:S04]  /*eaa0*/  @!P3 STG.E.U8 desc[UR20][R26.64+0xf0], R13 ;  /* 0x0000f00d1a00b986 */ /* 0x0001e8000c101114 */
[----:B------:R0:W-:Y:S04]  /*eab0*/  @!P5 STG.E.U8 desc[UR20][R26.64+0xf1], R7 ;  /* 0x0000f1071a00d986 */ /* 0x0001e8000c101114 */
[----:B------:R0:W-:Y:S04]  /*eac0*/  @!P4 STG.E.U8 desc[UR20][R24.64+0xf8], R9 ;  /* 0x0000f8091800c986 */ /* 0x0001e8000c101114 */
[----:B------:R0:W-:Y:S04]  /*ead0*/  @!P1 STG.E.U8 desc[UR20][R24.64+0xf9], R3 ;  /* 0x0000f90318009986 */ /* 0x0001e8000c101114 */
[----:B------:R0:W-:Y:S04]  /*eae0*/  @!P6 STG.E.U8 desc[UR20][R26.64+0xf8], R11 ;  /* 0x0000f80b1a00e986 */ /* 0x0001e8000c101114 */
[----:B------:R0:W-:Y:S02]  /*eaf0*/  @!P0 STG.E.U8 desc[UR20][R26.64+0xf9], R5 ;  /* 0x0000f9051a008986 */ /* 0x0001e4000c101114 */
.L_x_297:
[----:B------:R-:W-:Y:S05]  /*eb00*/  BSYNC B0 ;  /* 0x0000000000007941 */ /* 0x000fea0003800000 */
.L_x_39:
[----:B------:R-:W2:Y:S01]  /*eb10*/  LDL.LU R22, [R1+0x7c] ;  /* 0x00007c0001167983 */ /* 0x000ea20000300800 */
[----:B0----5:R-:W-:Y:S01]  /*eb20*/  IMAD.U32 R3, RZ, RZ, UR12 ;  /* 0x0000000cff037e24 */ /* 0x021fe2000f8e00ff */
[----:B------:R-:W-:Y:S02]  /*eb30*/  ULDC.64 UR6, c[0x0][0x650] ;  /* 0x0001940000067ab9 */ /* 0x000fe40000000a00 */
[----:B------:R-:W3:Y:S01]  /*eb40*/  LDL.LU R19, [R1+0x80] ;  /* 0x0000800001137983 */ /* 0x000ee20000300800 */
[----:B------:R-:W-:Y:S01]  /*eb50*/  IMAD.U32 R0, RZ, RZ, UR16 ;  /* 0x00000010ff007e24 */ /* 0x000fe2000f8e00ff */
[----:B------:R0:W-:Y:S01]  /*eb60*/  SYNCS.ARRIVE.TRANS64.A1T0 RZ, [R3+UR28], RZ ;  /* 0x000000ff03ff79a7 */ /* 0x0001e2000810001c */
[----:B------:R-:W-:Y:S02]  /*eb70*/  IMAD.U32 R2, RZ, RZ, UR16 ;  /* 0x00000010ff027e24 */ /* 0x000fe4000f8e00ff */
[----:B------:R-:W-:Y:S02]  /*eb80*/  IMAD.MOV.U32 R4, RZ, RZ, -0x1 ;  /* 0xffffffffff047424 */ /* 0x000fe400078e00ff */
[----:B0-----:R-:W-:Y:S01]  /*eb90*/  IMAD.U32 R3, RZ, RZ, UR13 ;  /* 0x0000000dff037e24 */ /* 0x001fe2000f8e00ff */
[----:B---3--:R-:W-:-:S02]  /*eba0*/  LEA R19, P0, R0, R19, 0x1 ;  /* 0x0000001300137211 */ /* 0x008fc400078008ff */
[----:B------:R-:W-:Y:S02]  /*ebb0*/  PRMT R0, RZ, 0x7610, R0 ;  /* 0x00007610ff007816 */ /* 0x000fe40000000000 */
[----:B--2---:R-:W-:Y:S01]  /*ebc0*/  LEA.HI.X R22, R2, R22, R3, 0x1, P0 ;  /* 0x0000001602167211 */ /* 0x004fe200000f0c03 */
[----:B------:R-:W-:Y:S01]  /*ebd0*/  IMAD.MOV.U32 R2, RZ, RZ, -0x1 ;  /* 0xffffffffff027424 */ /* 0x000fe200078e00ff */
[----:B------:R0:W-:Y:S01]  /*ebe0*/  STL [R1+0x80], R19 ;  /* 0x0000801301007387 */ /* 0x0001e20000100800 */
[----:B------:R-:W-:Y:S01]  /*ebf0*/  IMAD.MOV.U32 R3, RZ, RZ, -0x1 ;  /* 0xffffffffff037424 */ /* 0x000fe200078e00ff */
[----:B------:R-:W-:Y:S02]  /*ec00*/  ISETP.GE.U32.AND P0, PT, R19, UR6, PT ;  /* 0x0000000613007c0c */ /* 0x000fe4000bf06070 */
[----:B------:R0:W-:Y:S02]  /*ec10*/  STL [R1+0x7c], R22 ;  /* 0x00007c1601007387 */ /* 0x0001e40000100800 */
[----:B------:R-:W-:-:S02]  /*ec20*/  ISETP.GE.U32.AND.EX P0, PT, R22, UR7, PT, P0 ;  /* 0x0000000716007c0c */ /* 0x000fc4000bf06100 */
[----:B------:R0:W-:Y:S04]  /*ec30*/  STL [R1+0x84], R4 ;  /* 0x0000840401007387 */ /* 0x0001e80000100800 */
[----:B------:R0:W-:Y:S04]  /*ec40*/  STL [R1+0x74], R2 ;  /* 0x0000740201007387 */ /* 0x0001e80000100800 */
[----:B------:R0:W-:Y:S03]  /*ec50*/  STL [R1+0x88], R3 ;  /* 0x0000880301007387 */ /* 0x0001e60000100800 */
[----:B------:R-:W-:Y:S05]  /*ec60*/  @P0 BRA `(.L_x_298) ;  /* 0x0000000400740947 */ /* 0x000fea0003800000 */
[----:B------:R-:W2:Y:S01]  /*ec70*/  S2R R14, SR_CTAID.X ;  /* 0x00000000000e7919 */ /* 0x000ea20000002500 */
[----:B------:R-:W3:Y:S01]  /*ec80*/  LDC.64 R8, c[0x0][0x628] ;  /* 0x00018a00ff087b82 */ /* 0x000ee20000000a00 */
[----:B------:R-:W-:Y:S01]  /*ec90*/  ULDC UR6, c[0x0][0x150] ;  /* 0x0000540000067ab9 */ /* 0x000fe20000000800 */
[----:B------:R-:W-:Y:S01]  /*eca0*/  IMAD.MOV.U32 R6, RZ, RZ, R19 ;  /* 0x000000ffff067224 */ /* 0x000fe200078e0013 */
[----:B------:R-:W0:Y:S01]  /*ecb0*/  S2R R16, SR_CTAID.Y ;  /* 0x0000000000107919 */ /* 0x000e220000002600 */
[----:B------:R-:W-:-:S04]  /*ecc0*/  IMAD.MOV.U32 R7, RZ, RZ, R22 ;  /* 0x000000ffff077224 */ /* 0x000fc800078e0016 */
[----:B------:R-:W0:Y:S08]  /*ecd0*/  LDC R17, c[0x0][0x144] ;  /* 0x00005100ff117b82 */ /* 0x000e300000000800 */
[----:B------:R-:W0:Y:S08]  /*ece0*/  LDC R10, c[0x0][0x630] ;  /* 0x00018c00ff0a7b82 */ /* 0x000e300000000800 */
[----:B------:R-:W0:Y:S01]  /*ecf0*/  LDC.64 R12, c[0x0][0x620] ;  /* 0x00018800ff0c7b82 */ /* 0x000e220000000a00 */
[----:B---3--:R-:W-:-:S04]  /*ed00*/  ISETP.NE.U32.AND P0, PT, R8, RZ, PT ;  /* 0x000000ff0800720c */ /* 0x008fc80003f05070 */
[----:B------:R-:W-:Y:S02]  /*ed10*/  ISETP.NE.AND.EX P0, PT, R9, RZ, PT, P0 ;  /* 0x000000ff0900720c */ /* 0x000fe40003f05300 */
[----:B--2---:R-:W-:-:S05]  /*ed20*/  I2FP.F32.U32 R0, R14 ;  /* 0x0000000e00007245 */ /* 0x004fca0000201000 */
[----:B------:R-:W-:-:S04]  /*ed30*/  FMUL R0, R0, UR6 ;  /* 0x0000000600007c20 */ /* 0x000fc80008400000 */
[----:B------:R2:W3:Y:S02]  /*ed40*/  F2I.U32.TRUNC.NTZ R15, R0 ;  /* 0x00000000000f7305 */ /* 0x0004e4000020f000 */
[----:B------:R-:W-:Y:S05]  /*ed50*/  @!P0 BRA `(.L_x_299) ;  /* 0x0000000000288947 */ /* 0x000fea0003800000 */
[----:B--2---:R-:W2:Y:S02]  /*ed60*/  LDC R0, c[0x0][0x634] ;  /* 0x00018d00ff007b82 */ /* 0x004ea40000000800 */
[----:B--2---:R-:W-:-:S05]  /*ed70*/  IADD3 R7, P0, R19, R0, RZ ;  /* 0x0000000013077210 */ /* 0x004fca0007f1e0ff */
[----:B------:R-:W-:-:S04]  /*ed80*/  IMAD.X R11, RZ, RZ, R22, P0 ;  /* 0x000000ffff0b7224 */ /* 0x000fc800000e0616 */
[----:B0-----:R-:W-:-:S04]  /*ed90*/  IMAD.WIDE.U32 R2, R11, R8, RZ ;  /* 0x000000080b027225 */ /* 0x001fc800078e00ff */
[----:B------:R-:W-:-:S04]  /*eda0*/  IMAD.WIDE.U32 R4, P0, R7, R9, R2 ;  /* 0x0000000907047225 */ /* 0x000fc80007800002 */
[----:B------:R-:W-:-:S04]  /*edb0*/  IMAD.WIDE.U32 R2, R7, R8, RZ ;  /* 0x0000000807027225 */ /* 0x000fc800078e00ff */
[----:B------:R-:W-:Y:S01]  /*edc0*/  IMAD.X R7, RZ, RZ, RZ, P0 ;  /* 0x000000ffff077224 */ /* 0x000fe200000e06ff */
[----:B------:R-:W-:Y:S01]  /*edd0*/  IADD3 RZ, P0, R3, R4, RZ ;  /* 0x0000000403ff7210 */ /* 0x000fe20007f1e0ff */
[----:B------:R-:W-:-:S04]  /*ede0*/  IMAD.MOV.U32 R6, RZ, RZ, R5 ;  /* 0x000000ffff067224 */ /* 0x000fc800078e0005 */
[----:B------:R-:W-:-:S08]  /*edf0*/  IMAD.WIDE.U32.X R6, R11, R9, R6, P0 ;  /* 0x000000090b067225 */ /* 0x000fd000000e0406 */
.L_x_299:
[-CC-:B0-----:R-:W-:Y:S01]  /*ee00*/  SHF.R.U64 R11, R6, R10.reuse, R7.reuse ;  /* 0x0000000a060b7219 */ /* 0x181fe20000001207 */
[----:B------:R-:W0:Y:S01]  /*ee10*/  LDC.64 R20, c[0x0][0x640] ;  /* 0x00019000ff147b82 */ /* 0x000e220000000a00 */
[----:B--2---:R-:W-:Y:S01]  /*ee20*/  SHF.R.U32.HI R0, RZ, R10, R7 ;  /* 0x0000000aff007219 */ /* 0x004fe20000011607 */
[----:B------:R-:W-:Y:S01]  /*ee30*/  IMAD.MOV.U32 R2, RZ, RZ, R19 ;  /* 0x000000ffff027224 */ /* 0x000fe200078e0013 */
[----:B------:R-:W-:Y:S01]  /*ee40*/  IADD3 R5, P0, RZ, -R11, RZ ;  /* 0x8000000bff057210 */ /* 0x000fe20007f1e0ff */
[----:B---3--:R-:W-:Y:S01]  /*ee50*/  IMAD.MOV R15, RZ, RZ, -R15 ;  /* 0x000000ffff0f7224 */ /* 0x008fe200078e0a0f */
[----:B------:R-:W-:Y:S01]  /*ee60*/  ULDC UR6, c[0x0][0x154] ;  /* 0x0000550000067ab9 */ /* 0x000fe20000000800 */
[----:B------:R-:W-:Y:S02]  /*ee70*/  IMAD.MOV.U32 R7, RZ, RZ, 0x1 ;  /* 0x00000001ff077424 */ /* 0x000fe400078e00ff */
[----:B------:R-:W2:Y:S01]  /*ee80*/  LDC R4, c[0x0][0x618] ;  /* 0x00018600ff047b82 */ /* 0x000ea20000000800 */
[----:B------:R-:W-:-:S02]  /*ee90*/  IMAD.X R3, RZ, RZ, ~R0, P0 ;  /* 0x000000ffff037224 */ /* 0x000fc400000e0e00 */
[----:B------:R-:W-:Y:S02]  /*eea0*/  IMAD R17, R17, R15, R14 ;  /* 0x0000000f11117224 */ /* 0x000fe400078e020e */
[-C--:B------:R-:W-:Y:S02]  /*eeb0*/  IMAD R0, R3, R12.reuse, RZ ;  /* 0x0000000c03007224 */ /* 0x080fe400078e02ff */
[----:B------:R-:W-:Y:S01]  /*eec0*/  IMAD.MOV.U32 R3, RZ, RZ, R22 ;  /* 0x000000ffff037224 */ /* 0x000fe200078e0016 */
[----:B------:R-:W3:Y:S01]  /*eed0*/  LDC R6, c[0x0][0x608] ;  /* 0x00018200ff067b82 */ /* 0x000ee20000000800 */
[----:B------:R-:W-:-:S04]  /*eee0*/  IMAD.WIDE.U32 R2, R5, R12, R2 ;  /* 0x0000000c05027225 */ /* 0x000fc800078e0002 */
[----:B------:R-:W-:-:S03]  /*eef0*/  IMAD R5, R5, R13, R0 ;  /* 0x0000000d05057224 */ /* 0x000fc600078e0200 */
[----:B------:R-:W5:Y:S01]  /*ef00*/  LDC R18, c[0x0][0x658] ;  /* 0x00019600ff127b82 */ /* 0x000f620000000800 */
[----:B------:R-:W-:Y:S01]  /*ef10*/  I2FP.F32.U32 R0, R16 ;  /* 0x0000001000007245 */ /* 0x000fe20000201000 */
[----:B------:R-:W-:Y:S01]  /*ef20*/  IMAD.IADD R3, R3, 0x1, R5 ;  /* 0x0000000103037824 */ /* 0x000fe200078e0205 */
[----:B0-----:R-:W-:Y:S01]  /*ef30*/  ISETP.NE.U32.AND P0, PT, R20, RZ, PT ;  /* 0x000000ff1400720c */ /* 0x001fe20003f05070 */
[----:B------:R-:W-:Y:S02]  /*ef40*/  IMAD.MOV.U32 R5, RZ, RZ, -0x1 ;  /* 0xffffffffff057424 */ /* 0x000fe400078e00ff */
[----:B------:R-:W-:Y:S02]  /*ef50*/  FMUL R0, R0, UR6 ;  /* 0x0000000600007c20 */ /* 0x000fe40008400000 */
[----:B------:R-:W0:Y:S01]  /*ef60*/  LDC R15, c[0x0][0x148] ;  /* 0x00005200ff0f7b82 */ /* 0x000e220000000800 */
[----:B--2---:R-:W-:Y:S01]  /*ef70*/  SHF.R.U64 R10, R2, R4, R3 ;  /* 0x00000004020a7219 */ /* 0x004fe20000001203 */
[----:B------:R2:W0:Y:S01]  /*ef80*/  F2I.U32.TRUNC.NTZ R13, R0 ;  /* 0x00000000000d7305 */ /* 0x000422000020f000 */
[----:B------:R-:W-:-:S02]  /*ef90*/  ISETP.NE.AND.EX P0, PT, R21, RZ, PT, P0 ;  /* 0x000000ff1500720c */ /* 0x000fc40003f05300 */
[----:B------:R-:W-:-:S03]  /*efa0*/  SHF.R.U32.HI R3, RZ, R4, R3 ;  /* 0x00000004ff037219 */ /* 0x000fc60000011603 */
[----:B------:R-:W0:Y:S01]  /*efb0*/  LDC R14, c[0x0][0x600] ;  /* 0x00018000ff0e7b82 */ /* 0x000e220000000800 */
[-CC-:B---3--:R-:W-:Y:S02]  /*efc0*/  SHF.R.U64 R8, R10, R6.reuse, R3.reuse ;  /* 0x000000060a087219 */ /* 0x188fe40000001203 */
[----:B------:R-:W-:-:S05]  /*efd0*/  SHF.R.U32.HI R3, RZ, R6, R3 ;  /* 0x00000006ff037219 */ /* 0x000fca0000011603 */
[----:B------:R-:W3:Y:S01]  /*efe0*/  LDC R22, c[0x0][0x648] ;  /* 0x00019200ff167b82 */ /* 0x000ee20000000800 */
[-CC-:B-----5:R-:W-:Y:S02]  /*eff0*/  SHF.R.U64 R12, R8, R18.reuse, R3.reuse ;  /* 0x00000012080c7219 */ /* 0x1a0fe40000001203 */
[-C--:B------:R-:W-:Y:S02]  /*f000*/  SHF.L.U32 R5, R5, R18.reuse, RZ ;  /* 0x0000001205057219 */ /* 0x080fe400000006ff */
[-C--:B------:R-:W-:Y:S01]  /*f010*/  SHF.R.U32.HI R3, RZ, R18.reuse, R3 ;  /* 0x00000012ff037219 */ /* 0x080fe20000011603 */
[----:B------:R-:W-:Y:S01]  /*f020*/  IMAD.MOV.U32 R2, RZ, RZ, R12 ;  /* 0x000000ffff027224 */ /* 0x000fe200078e000c */
[----:B------:R-:W-:Y:S01]  /*f030*/  SHF.L.U32 R18, R7, R18, RZ ;  /* 0x0000001207127219 */ /* 0x000fe200000006ff */
[----:B------:R-:W0:Y:S01]  /*f040*/  LDC R23, c[0x0][0x638] ;  /* 0x00018e00ff177b82 */ /* 0x000e220000000800 */
[----:B------:R-:W-:-:S07]  /*f050*/  LOP3.LUT R19, RZ, R5, RZ, 0x33, !PT ;  /* 0x00000005ff137212 */ /* 0x000fce00078e33ff */
[----:B------:R-:W0:Y:S01]  /*f060*/  LDC R24, c[0x0][0x610] ;  /* 0x00018400ff187b82 */ /* 0x000e220000000800 */
[----:B--2---:R-:W-:Y:S05]  /*f070*/  @!P0 BRA `(.L_x_300) ;  /* 0x0000000000288947 */ /* 0x004fea0003800000 */
        /* <DEDUP_REMOVED lines=10> */
.L_x_300:
[----:B---3--:R-:W-:Y:S01]  /*f120*/  SHF.R.U64 R0, R2, R22, R3 ;  /* 0x0000001602007219 */ /* 0x008fe20000001203 */
[----:B0-----:R-:W-:Y:S01]  /*f130*/  VIADD R7, R14, 0xffffffff ;  /* 0xffffffff0e077836 */ /* 0x001fe20000000000 */
[----:B------:R-:W-:Y:S01]  /*f140*/  LOP3.LUT R5, R8, R19, RZ, 0xc0, !PT ;  /* 0x0000001308057212 */ /* 0x000fe200078ec0ff */
[----:B------:R-:W-:Y:S02]  /*f150*/  IMAD.MOV R13, RZ, RZ, -R13 ;  /* 0x000000ffff0d7224 */ /* 0x000fe400078e0a0d */
[----:B------:R-:W-:Y:S02]  /*f160*/  IMAD.MOV R3, RZ, RZ, -R0 ;  /* 0x000000ffff037224 */ /* 0x000fe400078e0a00 */
[----:B------:R-:W-:Y:S01]  /*f170*/  IMAD R2, R18, R0, R5 ;  /* 0x0000000012027224 */ /* 0x000fe200078e0205 */
[----:B------:R-:W-:Y:S01]  /*f180*/  LOP3.LUT R5, R10, R7, RZ, 0xc0, !PT ;  /* 0x000000070a057212 */ /* 0x000fe200078ec0ff */
[----:B------:R-:W-:Y:S02]  /*f190*/  @P2 IMAD R17, R15, R13, R16 ;  /* 0x0000000d0f112224 */ /* 0x000fe400078e0210 */
[----:B------:R-:W-:-:S02]  /*f1a0*/  IMAD R0, R3, R23, R12 ;  /* 0x0000001703007224 */ /* 0x000fc400078e020c */
[----:B------:R-:W-:Y:S02]  /*f1b0*/  IMAD.MOV.U32 R4, RZ, RZ, 0x1 ;  /* 0x00000001ff047424 */ /* 0x000fe400078e00ff */
[----:B------:R-:W-:Y:S02]  /*f1c0*/  IMAD R2, R2, R24, R17 ;  /* 0x0000001802027224 */ /* 0x000fe400078e0211 */
[----:B------:R-:W-:Y:S01]  /*f1d0*/  IMAD R3, R0, R14, R5 ;  /* 0x0000000e00037224 */ /* 0x000fe200078e0205 */
[----:B------:R-:W-:-:S04]  /*f1e0*/  PRMT R0, R4, 0x7610, R0 ;  /* 0x0000761004007816 */ /* 0x000fc80000000000 */
[----:B------:R-:W-:Y:S02]  /*f1f0*/  SEL R4, R3, R2, !P2 ;  /* 0x0000000203047207 */ /* 0x000fe40005000000 */
[----:B------:R-:W-:-:S03]  /*f200*/  SEL R2, R2, R3, !P2 ;  /* 0x0000000302027207 */ /* 0x000fc60005000000 */
[----:B------:R2:W-:Y:S04]  /*f210*/  STL [R1+0x88], R4 ;  /* 0x0000880401007387 */ /* 0x0005e80000100800 */
[----:B------:R2:W-:Y:S04]  /*f220*/  STL [R1+0x74], R11 ;  /* 0x0000740b01007387 */ /* 0x0005e80000100800 */
[----:B------:R2:W-:Y:S02]  /*f230*/  STL [R1+0x84], R2 ;  /* 0x0000840201007387 */ /* 0x0005e40000100800 */
.L_x_298:
[----:B------:R-:W-:Y:S01]  /*f240*/  LOP3.LUT P0, RZ, R0, 0xff, RZ, 0xc0, !PT ;  /* 0x000000ff00ff7812 */ /* 0x000fe2000780c0ff */
[----:B------:R-:W-:-:S12]  /*f250*/  ULOP3.LUT UR27, UR27, 0x1, URZ, 0x3c, !UPT ;  /* 0x000000011b1b7892 */ /* 0x000fd8000f8e3c3f */
[----:B------:R-:W-:Y:S05]  /*f260*/  @P0 BRA `(.L_x_301) ;  /* 0xffffff2400600947 */ /* 0x000fea000383ffff */
[----:B------:R-:W-:Y:S05]  /*f270*/  EXIT ;  /* 0x000000000000794d */ /* 0x000fea0003800000 */
.L_x_17:
[----:B------:R-:W-:-:S08]  /*f280*/  ISETP.NE.AND P0, PT, RZ, UR6, PT ;  /* 0x00000006ff007c0c */ /* 0x000fd0000bf05270 */
[----:B0123--:R-:W0:-:S00]  /*f290*/  USETMAXREG.DEALLOC.CTAPOOL 0x28 ;  /* 0x00000028000079c8 */ /* 0x00fe0000080e0500 */
[----:B------:R-:W-:Y:S05]  /*f2a0*/  @P0 EXIT ;  /* 0x000000000000094d */ /* 0x000fea0003800000 */
[----:B0-----:R-:W-:Y:S01]  /*f2b0*/  LOP3.LUT P0, RZ, R0, 0xff, RZ, 0xc0, !PT ;  /* 0x000000ff00ff7812 */ /* 0x001fe2000780c0ff */
[----:B------:R-:W-:Y:S02]  /*f2c0*/  IMAD.MOV.U32 R0, RZ, RZ, 0x1 ;  /* 0x00000001ff007424 */ /* 0x000fe400078e00ff */
[----:B------:R-:W-:-:S10]  /*f2d0*/  IMAD.MOV.U32 R8, RZ, RZ, RZ ;  /* 0x000000ffff087224 */ /* 0x000fd400078e00ff */
[----:B------:R-:W-:Y:S05]  /*f2e0*/  @!P0 BRA `(.L_x_302) ;  /* 0x0000000c00988947 */ /* 0x000fea0003800000 */
[----:B------:R-:W0:Y:S01]  /*f2f0*/  S2UR UR5, SR_CgaCtaId ;  /* 0x00000000000579c3 */ /* 0x000e220000008800 */
[----:B------:R-:W-:Y:S01]  /*f300*/  UMOV UR7, 0x1 ;  /* 0x0000000100077882 */ /* 0x000fe20000000000 */
[----:B------:R-:W-:Y:S01]  /*f310*/  LOP3.LUT P0, RZ, R3, 0x1f, RZ, 0xc0, !PT ;  /* 0x0000001f03ff7812 */ /* 0x000fe2000780c0ff */
[----:B------:R-:W-:Y:S01]  /*f320*/  ULDC UR19, c[0x0][0x658] ;  /* 0x0001960000137ab9 */ /* 0x000fe20000000800 */
[----:B------:R-:W-:Y:S01]  /*f330*/  UMOV UR6, 0xffffffff ;  /* 0xffffffff00067882 */ /* 0x000fe20000000000 */
[----:B------:R-:W-:Y:S01]  /*f340*/  BSSY B0, `(.L_x_302) ;  /* 0x00000e0000007945 */ /* 0x000fe20003800000 */
[----:B------:R-:W-:Y:S01]  /*f350*/  USHF.L.U32 UR6, UR6, UR19, URZ ;  /* 0x0000001306067299 */ /* 0x000fe2000800063f */
[C---:B------:R-:W-:Y:S01]  /*f360*/  ISETP.NE.AND P3, PT, R2.reuse, RZ, PT ;  /* 0x000000ff0200720c */ /* 0x040fe20003f65270 */
[----:B------:R-:W-:Y:S01]  /*f370*/  IMAD.MOV.U32 R9, RZ, RZ, 0x1 ;  /* 0x00000001ff097424 */ /* 0x000fe200078e00ff */
[----:B------:R-:W-:Y:S01]  /*f380*/  ISETP.NE.OR P0, PT, R2, RZ, !P0 ;  /* 0x000000ff0200720c */ /* 0x000fe20004705670 */
[----:B------:R-:W-:Y:S01]  /*f390*/  IMAD.MOV.U32 R0, RZ, RZ, 0x1 ;  /* 0x00000001ff007424 */ /* 0x000fe200078e00ff */
[----:B------:R-:W-:Y:S01]  /*f3a0*/  ULDC UR18, c[0x0][0x600] ;  /* 0x0001800000127ab9 */ /* 0x000fe20000000800 */
[----:B------:R-:W-:Y:S01]  /*f3b0*/  IMAD.MOV.U32 R8, RZ, RZ, RZ ;  /* 0x000000ffff087224 */ /* 0x000fe200078e00ff */
[----:B------:R-:W-:Y:S01]  /*f3c0*/  UMOV UR24, 0x5 ;  /* 0x0000000500187882 */ /* 0x000fe20000000000 */
[----:B------:R-:W-:-:S02]  /*f3d0*/  UIADD3 UR35, UR14, 0x1, URZ ;  /* 0x000000010e237890 */ /* 0x000fc4000fffe03f */
[----:B------:R-:W-:Y:S02]  /*f3e0*/  ULOP3.LUT UR34, UR15, 0x2, URZ, 0xfc, !UPT ;  /* 0x000000020f227892 */ /* 0x000fe4000f8efc3f */
[----:B------:R-:W-:Y:S02]  /*f3f0*/  UIADD3 UR18, UR18, -0x1, URZ ;  /* 0xffffffff12127890 */ /* 0x000fe4000fffe03f */
[----:B------:R-:W-:Y:S02]  /*f400*/  USHF.L.U32 UR19, UR7, UR19, URZ ;  /* 0x0000001307137299 */ /* 0x000fe4000800063f */
[----:B------:R-:W-:Y:S02]  /*f410*/  ULOP3.LUT UR22, URZ, UR6, URZ, 0x33, !UPT ;  /* 0x000000063f167292 */ /* 0x000fe4000f8e333f */
[----:B0-----:R-:W-:Y:S02]  /*f420*/  ULOP3.LUT UR4, UR5, 0x1, URZ, 0xc0, !UPT ;  /* 0x0000000105047892 */ /* 0x001fe4000f8ec03f */
[----:B------:R-:W-:-:S02]  /*f430*/  USHF.R.U32.HI UR29, URZ, 0x1, UR5 ;  /* 0x000000013f1d7899 */ /* 0x000fc40008011605 */
[----:B------:R-:W-:Y:S02]  /*f440*/  USHF.L.U32 UR20, UR5, 0x7, URZ ;  /* 0x0000000705147899 */ /* 0x000fe4000800063f */
[----:B------:R-:W-:Y:S02]  /*f450*/  USHF.L.U32 UR21, UR5, 0xe, URZ ;  /* 0x0000000e05157899 */ /* 0x000fe4000800063f */
[----:B------:R-:W-:Y:S02]  /*f460*/  ULOP3.LUT UR5, UR5, 0xfffffffe, URZ, 0xc0, !UPT ;  /* 0xfffffffe05057892 */ /* 0x000fe4000f8ec03f */
[----:B------:R-:W-:Y:S02]  /*f470*/  UISETP.GT.U32.AND UP0, UPT, UR4, 0xffff, UPT ;  /* 0x0000ffff0400788c */ /* 0x000fe4000bf04070 */
[----:B------:R-:W-:Y:S02]  /*f480*/  USHF.L.U32 UR23, UR7, UR5, URZ ;  /* 0x0000000507177299 */ /* 0x000fe4000800063f */
[----:B------:R-:W-:-:S02]  /*f490*/  ULOP3.LUT UR5, UR5, 0x1, URZ, 0xfc, !UPT ;  /* 0x0000000105057892 */ /* 0x000fc4000f8efc3f */
[----:B------:R-:W-:Y:S02]  /*f4a0*/  USEL UR4, UR4, 0xffff, !UP0 ;  /* 0x0000ffff04047887 */ /* 0x000fe4000c000000 */
[----:B------:R-:W-:Y:S02]  /*f4b0*/  USHF.L.U32 UR5, UR7, UR5, URZ ;  /* 0x0000000507057299 */ /* 0x000fe4000800063f */
[----:B------:R-:W-:Y:S02]  /*f4c0*/  ULOP3.LUT UR4, UR4, 0xffff, URZ, 0xc0, !UPT ;  /* 0x0000ffff04047892 */ /* 0x000fe4000f8ec03f */
[----:B------:R-:W-:Y:S02]  /*f4d0*/  ULOP3.LUT UR20, UR20, 0x80, URZ, 0xc0, !UPT ;  /* 0x0000008014147892 */ /* 0x000fe4000f8ec03f */
[----:B------:R-:W-:Y:S02]  /*f4e0*/  ULOP3.LUT UR21, UR21, 0x4000, URZ, 0xc0, !UPT ;  /* 0x0000400015157892 */ /* 0x000fe4000f8ec03f */
[----:B------:R-:W-:-:S02]  /*f4f0*/  ULOP3.LUT UR23, UR23, UR5, URZ, 0xfc, !UPT ;  /* 0x0000000517177292 */ /* 0x000fc4000f8efc3f */
[----:B------:R-:W-:Y:S01]  /*f500*/  USHF.L.U32 UR24, UR24, UR4, URZ ;  /* 0x0000000418187299 */ /* 0x000fe2000800063f */
[----:B------:R-:W-:-:S11]  /*f510*/  ULDC.64 UR30, c[0x0][0x198] ;  /* 0x00006600001e7ab9 */ /* 0x000fd60000000a00 */
.L_x_314:
[----:B------:R-:W-:-:S03]  /*f520*/  UMOV UR4, 0xffffffff ;  /* 0xffffffff00047882 */ /* 0x000fc60000000000 */
[----:B01----:R-:W-:Y:S05]  /*f530*/  BRA.DIV UR4, `(.L_x_303) ;  /* 0x0000001204547947 */ /* 0x003fea000b800000 */
[----:B------:R-:W-:-:S13]  /*f540*/  ELECT P1, URZ, PT ;  /* 0x00000000003f782f */ /* 0x000fda0003820000 */
.L_x_328:
[----:B------:R-:W0:Y:S01]  /*f550*/  LDC R2, c[0x0][0x28c] ;  /* 0x0000a300ff027b82 */ /* 0x000e220000000800 */
[----:B------:R-:W-:Y:S01]  /*f560*/  BSSY B1, `(.L_x_304) ;  /* 0x0000040000017945 */ /* 0x000fe20003800000 */
[----:B0-----:R-:W-:-:S13]  /*f570*/  ISETP.LT.OR P1, PT, R2, 0x1, !P1 ;  /* 0x000000010200780c */ /* 0x001fda0004f21670 */
[----:B------:R-:W-:Y:S05]  /*f580*/  @P1 BRA `(.L_x_305) ;  /* 0x0000000000f41947 */ /* 0x000fea0003800000 */
[----:B------:R-:W2:Y:S04]  /*f590*/  LDL.LU R4, [R1+0x88] ;  /* 0x0000880001047983 */ /* 0x000ea80000300800 */
[----:B------:R-:W3:Y:S01]  /*f5a0*/  LDL.LU R3, [R1+0x84] ;  /* 0x0000840001037983 */ /* 0x000ee20000300800 */
[----:B------:R-:W-:Y:S02]  /*f5b0*/  IMAD.MOV.U32 R12, RZ, RZ, RZ ;  /* 0x000000ffff0c7224 */ /* 0x000fe400078e00ff */
[----:B------:R-:W-:Y:S02]  /*f5c0*/  IMAD.U32 R13, RZ, RZ, UR35 ;  /* 0x00000023ff0d7e24 */ /* 0x000fe4000f8e00ff */
[----:B------:R-:W-:Y:S01]  /*f5d0*/  IMAD.MOV.U32 R2, RZ, RZ, R0 ;  /* 0x000000ffff027224 */ /* 0x000fe200078e0000 */
[----:B--2---:R-:W-:-:S02]  /*f5e0*/  LEA R6, R4, UR20, 0x8 ;  /* 0x0000001404067c11 */ /* 0x004fc4000f8e40ff */
[----:B---3--:R-:W-:Y:S01]  /*f5f0*/  LEA R4, R3, UR29, 0x1 ;  /* 0x0000001d03047c11 */ /* 0x008fe2000f8e08ff */
[----:B------:R-:W-:-:S04]  /*f600*/  IMAD.MOV.U32 R3, RZ, RZ, R8 ;  /* 0x000000ffff037224 */ /* 0x000fc800078e0008 */
[----:B------:R-:W-:-:S07]  /*f610*/  IMAD.SHL.U32 R7, R4, 0x20, RZ ;  /* 0x0000002004077824 */ /* 0x000fce00078e00ff */
.L_x_309:
[----:B------:R-:W0:Y:S01]  /*f620*/  S2R R5, SR_CgaCtaId ;  /* 0x0000000000057919 */ /* 0x000e220000008800 */
[----:B------:R-:W-:-:S04]  /*f630*/  MOV R4, 0x400 ;  /* 0x0000040000047802 */ /* 0x000fc80000000f00 */
[----:B0-----:R-:W-:Y:S02]  /*f640*/  LEA R10, R5, R4, 0x18 ;  /* 0x00000004050a7211 */ /* 0x001fe400078ec0ff */
[----:B------:R-:W-:Y:S01]  /*f650*/  SHF.L.U32 R4, R2, 0x1f, RZ ;  /* 0x0000001f02047819 */ /* 0x000fe200000006ff */
[----:B------:R-:W0:Y:S02]  /*f660*/  @!P3 LDC R5, c[0x0][0x500] ;  /* 0x00014000ff05bb82 */ /* 0x000e240000000800 */
[----:B------:R-:W-:-:S04]  /*f670*/  IMAD R11, R3, 0x8, R10 ;  /* 0x00000008030b7824 */ /* 0x000fc800078e020a */
[----:B------:R-:W1:Y:S02]  /*f680*/  SYNCS.PHASECHK.TRANS64.TRYWAIT P1, [R11+URZ+0x28], R4 ;  /* 0x000028040b0075a7 */ /* 0x000e64000802017f */
[----:B-1----:R-:W-:Y:S05]  /*f690*/  @!P1 BRA `(.L_x_306) ;  /* 0x00000010001c9947 */ /* 0x002fea0003800000 */
.L_x_329:
[----:B------:R-:W-:Y:S01]  /*f6a0*/  UPRMT UR4, UR34, 0x9910, URZ ;  /* 0x0000991022047896 */ /* 0x000fe2000800003f */
[----:B0-----:R0:W-:Y:S03]  /*f6b0*/  @!P3 SYNCS.ARRIVE.TRANS64 RZ, [R11+URZ], R5 ;  /* 0x000000050bffb9a7 */ /* 0x0011e6000800003f */
[----:B------:R-:W-:-:S06]  /*f6c0*/  UISETP.NE.AND UP0, UPT, UR4, 0x2, UPT ;  /* 0x000000020400788c */ /* 0x000fcc000bf05270 */
[----:B------:R-:W-:-:S13]  /*f6d0*/  PLOP3.LUT P1, PT, PT, PT, UP0, 0x80, 0x0 ;  /* 0x000000000000781c */ /* 0x000fda0003f2f008 */
[----:B0-----:R-:W-:Y:S05]  /*f6e0*/  @P1 BRA `(.L_x_307) ;  /* 0x0000000000041947 */ /* 0x001fea0003800000 */
[----:B------:R-:W-:Y:S01]  /*f6f0*/  BPT.TRAP 0x1 ;  /* 0x000000040000795c */ /* 0x000fe20000300000 */
.L_x_307:
[----:B------:R-:W-:Y:S05]  /*f700*/  @P0 BRA `(.L_x_308) ;  /* 0x0000000000040947 */ /* 0x000fea0003800000 */
[----:B------:R-:W-:Y:S01]  /*f710*/  BPT.TRAP 0x1 ;  /* 0x000000040000795c */ /* 0x000fe20000300000 */
.L_x_308:
[----:B------:R-:W2:Y:S01]  /*f720*/  LDL R5, [R1+0x74] ;  /* 0x0000740001057983 */ /* 0x000ea20000100800 */
[----:B-1----:R-:W-:Y:S01]  /*f730*/  LEA R4, R3, UR29, 0x1 ;  /* 0x0000001d03047c11 */ /* 0x002fe2000f8e08ff */
[----:B------:R-:W-:Y:S01]  /*f740*/  VIADD R13, R13, 0xffffffff ;  /* 0xffffffff0d0d7836 */ /* 0x000fe20000000000 */
[----:B------:R-:W-:Y:S01]  /*f750*/  R2UR UR8, R3 ;  /* 0x00000000030872ca */ /* 0x000fe200000e0000 */
[----:B------:R-:W-:Y:S01]  /*f760*/  UIADD3 UR4, UP0, UR30, 0xf0, URZ ;  /* 0x000000f01e047890 */ /* 0x000fe2000ff1e03f */
[----:B------:R-:W-:Y:S01]  /*f770*/  R2UR UR27, R10 ;  /* 0x000000000a1b72ca */ /* 0x000fe200000e0000 */
[----:B------:R-:W-:Y:S01]  /*f780*/  IMAD.U32 R4, R4, 0x1000, R10 ;  /* 0x0000100004047824 */ /* 0x000fe200078e000a */
[----:B------:R-:W-:Y:S01]  /*f790*/  R2UR UR9, R11 ;  /* 0x000000000b0972ca */ /* 0x000fe200000e0000 */
[----:B------:R-:W-:Y:S01]  /*f7a0*/  UIADD3 UR32, UP1, UR30, 0x1f0, URZ ;  /* 0x000001f01e207890 */ /* 0x000fe2000ff3e03f */
[----:B------:R-:W-:Y:S01]  /*f7b0*/  R2UR UR11, R7 ;  /* 0x00000000070b72ca */ /* 0x000fe200000e0000 */
[----:B------:R-:W-:Y:S01]  /*f7c0*/  UPRMT UR25, URZ, 0x5410, UR24 ;  /* 0x000054103f197896 */ /* 0x000fe20008000018 */
[----:B------:R-:W-:Y:S01]  /*f7d0*/  R2UR UR5, R4 ;  /* 0x00000000040572ca */ /* 0x000fe200000e0000 */
[----:B------:R-:W-:Y:S01]  /*f7e0*/  VIADD R3, R3, 0x1 ;  /* 0x0000000103037836 */ /* 0x000fe20000000000 */
[----:B------:R-:W-:Y:S01]  /*f7f0*/  R2UR UR10, R12 ;  /* 0x000000000c0a72ca */ /* 0x000fe200000e0000 */
[----:B------:R-:W-:Y:S01]  /*f800*/  UPRMT UR36, URZ, 0x5410, UR23 ;  /* 0x000054103f247896 */ /* 0x000fe20008000017 */
[----:B------:R-:W-:Y:S01]  /*f810*/  R2UR UR28, R6 ;  /* 0x00000000061c72ca */ /* 0x000fe200000e0000 */
[----:B------:R-:W-:Y:S01]  /*f820*/  ULEA UR8, UR8, UR21, 0xf ;  /* 0x0000001508087291 */ /* 0x000fe2000f8e783f */
[----:B------:R-:W-:Y:S01]  /*f830*/  ISETP.GT.AND P4, PT, R13, 0x1, PT ;  /* 0x000000010d00780c */ /* 0x000fe20003f84270 */
[----:B------:R-:W-:Y:S01]  /*f840*/  UIADD3.X UR33, URZ, UR31, URZ, UP1, !UPT ;  /* 0x0000001f3f217290 */ /* 0x000fe20008ffe43f */
[C---:B------:R-:W-:Y:S01]  /*f850*/  ISETP.NE.AND P1, PT, R3.reuse, 0x5, PT ;  /* 0x000000050300780c */ /* 0x040fe20003f25270 */
[----:B------:R-:W-:Y:S01]  /*f860*/  UIADD3 UR27, UR27, 0xa180, UR8 ;  /* 0x0000a1801b1b7890 */ /* 0x000fe2000fffe008 */
[----:B------:R-:W-:Y:S01]  /*f870*/  VIADD R12, R12, 0x80 ;  /* 0x000000800c0c7836 */ /* 0x000fe20000000000 */
[----:B------:R-:W-:Y:S01]  /*f880*/  UMOV UR6, 0x0 ;  /* 0x0000000000067882 */ /* 0x000fe20000000000 */
[----:B------:R-:W-:Y:S01]  /*f890*/  UMOV UR7, 0x10000000 ;  /* 0x1000000000077882 */ /* 0x000fe20000000000 */
[----:B------:R-:W-:Y:S01]  /*f8a0*/  UIADD3 UR26, UR5, 0x180, URZ ;  /* 0x00000180051a7890 */ /* 0x000fe2000fffe03f */
[----:B------:R-:W-:Y:S01]  /*f8b0*/  SEL R3, R3, RZ, P1 ;  /* 0x000000ff03037207 */ /* 0x000fe20000800000 */
[----:B------:R-:W-:-:S05]  /*f8c0*/  UIADD3.X UR5, URZ, UR31, URZ, UP0, !UPT ;  /* 0x0000001f3f057290 */ /* 0x000fca00087fe43f */
[----:B------:R-:W-:Y:S01]  /*f8d0*/  UMOV UR8, UR26 ;  /* 0x0000001a00087c82 */ /* 0x000fe20008000000 */
[----:B--2---:R-:W-:Y:S02]  /*f8e0*/  R2UR UR12, R5 ;  /* 0x00000000050c72ca */ /* 0x004fe400000e0000 */
[----:B------:R-:W-:-:S04]  /*f8f0*/  SEL R5, RZ, 0x1, P1 ;  /* 0x00000001ff057807 */ /* 0x000fc80000800000 */
[----:B------:R-:W-:-:S07]  /*f900*/  LOP3.LUT R2, R2, R5, RZ, 0x3c, !PT ;  /* 0x0000000502027212 */ /* 0x000fce00078e3cff */
[----:B------:R0:W-:Y:S02]  /*f910*/  UTMALDG.3D.MULTICAST [UR8], [UR4], UR25, desc[UR6] ;  /* 0x00000608040073b4 */ /* 0x0001e40008011819 */
[----:B0-----:R-:W-:Y:S01]  /*f920*/  UMOV UR8, UR27 ;  /* 0x0000001b00087c82 */ /* 0x001fe20008000000 */
[----:B------:R-:W-:Y:S02]  /*f930*/  UMOV UR11, UR28 ;  /* 0x0000001c000b7c82 */ /* 0x000fe40008000000 */
[----:B------:R0:W-:Y:S02]  /*f940*/  UTMALDG.3D.MULTICAST [UR8], [UR32], UR36, desc[UR6] ;  /* 0x00000608200073b4 */ /* 0x0001e40008011824 */
[----:B0-----:R-:W-:Y:S05]  /*f950*/  @P4 BRA `(.L_x_309) ;  /* 0xfffffffc00304947 */ /* 0x001fea000383ffff */
.L_x_305:
[----:B------:R-:W-:Y:S05]  /*f960*/  BSYNC B1 ;  /* 0x0000000000017941 */ /* 0x000fea0003800000 */
.L_x_304:
[----:B------:R-:W2:Y:S01]  /*f970*/  LDL.LU R15, [R1+0x7c] ;  /* 0x00007c00010f7983 */ /* 0x000ea20000300800 */
[----:B------:R-:W-:Y:S01]  /*f980*/  LOP3.LUT P5, RZ, R9, 0xff, RZ, 0xc0, !PT ;  /* 0x000000ff09ff7812 */ /* 0x000fe200078ac0ff */
[----:B------:R-:W-:Y:S01]  /*f990*/  VIADD R8, R8, UR14 ;  /* 0x0000000e08087c36 */ /* 0x000fe20008000000 */
[----:B------:R-:W-:Y:S01]  /*f9a0*/  UISETP.GE.U32.AND UP0, UPT, UR14, 0x5, UPT ;  /* 0x000000050e00788c */ /* 0x000fe2000bf06070 */
[----:B------:R-:W3:Y:S01]  /*f9b0*/  LDL.LU R14, [R1+0x80] ;  /* 0x00008000010e7983 */ /* 0x000ee20000300800 */
[----:B------:R-:W-:Y:S01]  /*f9c0*/  IMAD.U32 R5, RZ, RZ, UR14 ;  /* 0x0000000eff057e24 */ /* 0x000fe2000f8e00ff */
[----:B------:R-:W-:Y:S01]  /*f9d0*/  ULDC.64 UR4, c[0x0][0x650] ;  /* 0x0001940000047ab9 */ /* 0x000fe20000000a00 */
[----:B------:R-:W-:Y:S01]  /*f9e0*/  ISETP.GT.U32.AND P1, PT, R8, 0x4, PT ;  /* 0x000000040800780c */ /* 0x000fe20003f24070 */
[----:B------:R-:W-:Y:S01]  /*f9f0*/  BSSY B1, `(.L_x_310) ;  /* 0x0000072000017945 */ /* 0x000fe20003800000 */
[----:B------:R-:W-:Y:S02]  /*fa00*/  PLOP3.LUT P4, PT, PT, PT, UP0, 0x80, 0x0 ;  /* 0x000000000000781c */ /* 0x000fe40003f8f008 */
[----:B------:R-:W-:-:S02]  /*fa10*/  ISETP.LT.U32.AND P1, PT, R5, 0x5, P1 ;  /* 0x000000050500780c */ /* 0x000fc40000f21070 */
[----:B------:R-:W-:Y:S01]  /*fa20*/  PRMT R9, RZ, 0x7610, R9 ;  /* 0x00007610ff097816 */ /* 0x000fe20000000009 */
[----:B------:R-:W0:Y:S01]  /*fa30*/  @P5 S2R R3, SR_CgaCtaId ;  /* 0x0000000000035919 */ /* 0x000e220000008800 */
[----:B------:R-:W-:-:S04]  /*fa40*/  @P5 MOV R2, 0x400 ;  /* 0x0000040000025802 */ /* 0x000fc80000000f00 */
[----:B0-----:R-:W-:Y:S01]  /*fa50*/  @P5 LEA R4, R3, R2, 0x18 ;  /* 0x0000000203045211 */ /* 0x001fe200078ec0ff */
[----:B------:R-:W-:-:S03]  /*fa60*/  IMAD.WIDE.U32 R2, R8, -0x33333333, RZ ;  /* 0xcccccccd08027825 */ /* 0x000fc600078e00ff */
[----:B------:R0:W-:Y:S02]  /*fa70*/  @P5 SYNCS.ARRIVE.TRANS64.A1T0 RZ, [R4+URZ+0x88], RZ ;  /* 0x000088ff04ff59a7 */ /* 0x0001e4000810003f */
[----:B------:R-:W-:Y:S02]  /*fa80*/  SHF.R.U32.HI R5, RZ, 0x2, R3 ;  /* 0x00000002ff057819 */ /* 0x000fe40000011603 */
[----:B------:R-:W-:Y:S02]  /*fa90*/  SEL R3, RZ, 0x1, !P1 ;  /* 0x00000001ff037807 */ /* 0x000fe40004800000 */
[----:B------:R-:W-:Y:S01]  /*faa0*/  PRMT R2, RZ, 0x7610, R2 ;  /* 0x00007610ff027816 */ /* 0x000fe20000000002 */
[----:B------:R-:W-:Y:S01]  /*fab0*/  IMAD R8, R5, -0x5, R8 ;  /* 0xfffffffb05087824 */ /* 0x000fe200078e0208 */
[----:B------:R-:W-:Y:S01]  /*fac0*/  LOP3.LUT R0, R0, R3, RZ, 0x3c, !PT ;  /* 0x0000000300007212 */ /* 0x000fe200078e3cff */
[----:B0-----:R-:W-:Y:S02]  /*fad0*/  IMAD.MOV.U32 R4, RZ, RZ, -0x1 ;  /* 0xffffffffff047424 */ /* 0x001fe400078e00ff */
[----:B------:R-:W-:Y:S01]  /*fae0*/  IMAD.MOV.U32 R3, RZ, RZ, -0x1 ;  /* 0xffffffffff037424 */ /* 0x000fe200078e00ff */
[----:B------:R-:W-:Y:S01]  /*faf0*/  @P4 LOP3.LUT R0, R0, 0x1, R5, 0x78, !PT ;  /* 0x0000000100004812 */ /* 0x000fe200078e7805 */
[----:B------:R-:W-:Y:S01]  /*fb00*/  IMAD.MOV.U32 R5, RZ, RZ, -0x1 ;  /* 0xffffffffff057424 */ /* 0x000fe200078e00ff */
[----:B---3--:R-:W-:-:S04]  /*fb10*/  IADD3 R14, P5, R14, UR16, RZ ;  /* 0x000000100e0e7c10 */ /* 0x008fc8000ffbe0ff */
[----:B--2---:R-:W-:Y:S01]  /*fb20*/  IADD3.X R15, R15, UR13, RZ, P5, !PT ;  /* 0x0000000d0f0f7c10 */ /* 0x004fe2000affe4ff */
[----:B------:R0:W-:Y:S01]  /*fb30*/  STL [R1+0x80], R14 ;  /* 0x0000800e01007387 */ /* 0x0001e20000100800 */
[----:B------:R-:W-:-:S03]  /*fb40*/  ISETP.GE.U32.AND P1, PT, R14, UR4, PT ;  /* 0x000000040e007c0c */ /* 0x000fc6000bf26070 */
[----:B------:R0:W-:Y:S01]  /*fb50*/  STL [R1+0x7c], R15 ;  /* 0x00007c0f01007387 */ /* 0x0001e20000100800 */
[----:B------:R-:W-:-:S03]  /*fb60*/  ISETP.GE.U32.AND.EX P1, PT, R15, UR5, PT, P1 ;  /* 0x000000050f007c0c */ /* 0x000fc6000bf26110 */
[----:B------:R0:W-:Y:S04]  /*fb70*/  STL [R1+0x84], R5 ;  /* 0x0000840501007387 */ /* 0x0001e80000100800 */
[----:B------:R0:W-:Y:S04]  /*fb80*/  STL [R1+0x88], R4 ;  /* 0x0000880401007387 */ /* 0x0001e80000100800 */
[----:B------:R0:W-:Y:S02]  /*fb90*/  STL [R1+0x74], R3 ;  /* 0x0000740301007387 */ /* 0x0001e40000100800 */
[----:B------:R-:W-:Y:S05]  /*fba0*/  @P1 BRA `(.L_x_311) ;  /* 0x0000000400581947 */ /* 0x000fea0003800000 */
[----:B------:R-:W-:Y:S01]  /*fbb0*/  ULDC.64 UR4, c[0x0][0x628] ;  /* 0x00018a0000047ab9 */ /* 0x000fe20000000a00 */
[----:B------:R-:W1:Y:S01]  /*fbc0*/  S2R R12, SR_CTAID.X ;  /* 0x00000000000c7919 */ /* 0x000e620000002500 */
[----:B------:R-:W-:Y:S01]  /*fbd0*/  ISETP.NE.U32.AND P1, PT, RZ, UR4, PT ;  /* 0x00000004ff007c0c */ /* 0x000fe2000bf25070 */
[----:B------:R-:W-:Y:S01]  /*fbe0*/  ULDC UR7, c[0x0][0x630] ;  /* 0x00018c0000077ab9 */ /* 0x000fe20000000800 */
[----:B------:R-:W-:Y:S01]  /*fbf0*/  IMAD.MOV.U32 R2, RZ, RZ, R14 ;  /* 0x000000ffff027224 */ /* 0x000fe200078e000e */
[----:B------:R-:W2:Y:S01]  /*fc00*/  S2R R10, SR_CTAID.Y ;  /* 0x00000000000a7919 */ /* 0x000ea20000002600 */
[----:B------:R-:W-:Y:S01]  /*fc10*/  ISETP.NE.AND.EX P1, PT, RZ, UR5, PT, P1 ;  /* 0x00000005ff007c0c */ /* 0x000fe2000bf25310 */
[----:B0-----:R-:W-:-:S12]  /*fc20*/  IMAD.MOV.U32 R3, RZ, RZ, R15 ;  /* 0x000000ffff037224 */ /* 0x001fd800078e000f */
[----:B------:R-:W-:Y:S05]  /*fc30*/  @!P1 BRA `(.L_x_312) ;  /* 0x0000000000289947 */ /* 0x000fea0003800000 */
[----:B------:R-:W-:Y:S02]  /*fc40*/  ULDC UR6, c[0x0][0x634] ;  /* 0x00018d0000067ab9 */ /* 0x000fe40000000800 */
[----:B------:R-:W-:-:S05]  /*fc50*/  IADD3 R7, P1, R14, UR6, RZ ;  /* 0x000000060e077c10 */ /* 0x000fca000ff3e0ff */
[----:B------:R-:W-:-:S04]  /*fc60*/  IMAD.X R11, RZ, RZ, R15, P1 ;  /* 0x000000ffff0b7224 */ /* 0x000fc800008e060f */
[----:B------:R-:W-:-:S04]  /*fc70*/  IMAD.WIDE.U32 R4, R11, UR4, RZ ;  /* 0x000000040b047c25 */ /* 0x000fc8000f8e00ff */
[----:B------:R-:W-:-:S04]  /*fc80*/  IMAD.WIDE.U32 R4, P1, R7, UR5, R4 ;  /* 0x0000000507047c25 */ /* 0x000fc8000f820004 */
[----:B------:R-:W-:-:S04]  /*fc90*/  IMAD.WIDE.U32 R6, R7, UR4, RZ ;  /* 0x0000000407067c25 */ /* 0x000fc8000f8e00ff */
[----:B------:R-:W-:Y:S01]  /*fca0*/  IMAD.X R3, RZ, RZ, RZ, P1 ;  /* 0x000000ffff037224 */ /* 0x000fe200008e06ff */
[----:B------:R-:W-:Y:S01]  /*fcb0*/  IADD3 RZ, P1, R7, R4, RZ ;  /* 0x0000000407ff7210 */ /* 0x000fe20007f3e0ff */
[----:B------:R-:W-:-:S04]  /*fcc0*/  IMAD.MOV.U32 R2, RZ, RZ, R5 ;  /* 0x000000ffff027224 */ /* 0x000fc800078e0005 */
[----:B------:R-:W-:-:S08]  /*fcd0*/  IMAD.WIDE.U32.X R2, R11, UR5, R2, P1 ;  /* 0x000000050b027c25 */ /* 0x000fd000088e0402 */
.L_x_312:
[--C-:B------:R-:W-:Y:S01]  /*fce0*/  SHF.R.U64 R11, R2, UR7, R3.reuse ;  /* 0x00000007020b7c19 */ /* 0x100fe20008001203 */
[----:B------:R-:W-:Y:S01]  /*fcf0*/  ULDC.64 UR4, c[0x0][0x620] ;  /* 0x0001880000047ab9 */ /* 0x000fe20000000a00 */
[----:B------:R-:W-:Y:S01]  /*fd00*/  SHF.R.U32.HI R2, RZ, UR7, R3 ;  /* 0x00000007ff027c19 */ /* 0x000fe20008011603 */
[----:B------:R-:W-:Y:S01]  /*fd10*/  IMAD.MOV.U32 R3, RZ, RZ, R15 ;  /* 0x000000ffff037224 */ /* 0x000fe200078e000f */
[----:B------:R-:W-:Y:S01]  /*fd20*/  IADD3 R5, P1, RZ, -R11, RZ ;  /* 0x8000000bff057210 */ /* 0x000fe20007f3e0ff */
[----:B------:R-:W0:Y:S01]  /*fd30*/  LDC R7, c[0x0][0x144] ;  /* 0x00005100ff077b82 */ /* 0x000e220000000800 */
[----:B-1----:R-:W-:Y:S01]  /*fd40*/  I2FP.F32.U32 R6, R12 ;  /* 0x0000000c00067245 */ /* 0x002fe20000201000 */
[----:B------:R-:W-:Y:S01]  /*fd50*/  ULDC.64 UR8, c[0x0][0x640] ;  /* 0x0001900000087ab9 */ /* 0x000fe20000000a00 */
[----:B------:R-:W-:Y:S01]  /*fd60*/  ULDC UR6, c[0x0][0x608] ;  /* 0x0001820000067ab9 */ /* 0x000fe20000000800 */
[----:B------:R-:W-:Y:S01]  /*fd70*/  IMAD.X R2, RZ, RZ, ~R2, P1 ;  /* 0x000000ffff027224 */ /* 0x000fe200008e0e02 */
[----:B------:R-:W-:-:S03]  /*fd80*/  ISETP.NE.U32.AND P1, PT, RZ, UR8, PT ;  /* 0x00000008ff007c0c */ /* 0x000fc6000bf25070 */
[----:B------:R-:W-:Y:S01]  /*fd90*/  IMAD R4, R2, UR4, RZ ;  /* 0x0000000402047c24 */ /* 0x000fe2000f8e02ff */
[----:B------:R-:W1:Y:S01]  /*fda0*/  LDC R15, c[0x0][0x148] ;  /* 0x00005200ff0f7b82 */ /* 0x000e620000000800 */
[----:B------:R-:W-:Y:S01]  /*fdb0*/  IMAD.MOV.U32 R2, RZ, RZ, R14 ;  /* 0x000000ffff027224 */ /* 0x000fe200078e000e */
[----:B------:R-:W-:-:S03]  /*fdc0*/  ISETP.NE.AND.EX P1, PT, RZ, UR9, PT, P1 ;  /* 0x00000009ff007c0c */ /* 0x000fc6000bf25310 */
[----:B------:R-:W-:Y:S01]  /*fdd0*/  IMAD.WIDE.U32 R2, R5, UR4, R2 ;  /* 0x0000000405027c25 */ /* 0x000fe2000f8e0002 */
[----:B------:R-:W-:-:S03]  /*fde0*/  ULDC UR4, c[0x0][0x150] ;  /* 0x0000540000047ab9 */ /* 0x000fc60000000800 */
[----:B------:R-:W-:Y:S01]  /*fdf0*/  FMUL R6, R6, UR4 ;  /* 0x0000000406067c20 */ /* 0x000fe20008400000 */
[----:B------:R-:W-:Y:S01]  /*fe00*/  IMAD R5, R5, UR5, R4 ;  /* 0x0000000505057c24 */ /* 0x000fe2000f8e0204 */
[----:B------:R-:W-:Y:S01]  /*fe10*/  ULDC UR4, c[0x0][0x618] ;  /* 0x0001860000047ab9 */ /* 0x000fe20000000800 */
[----:B------:R-:W-:Y:S02]  /*fe20*/  ULDC UR5, c[0x0][0x154] ;  /* 0x0000550000057ab9 */ /* 0x000fe40000000800 */
[----:B------:R-:W-:Y:S01]  /*fe30*/  IMAD.IADD R3, R3, 0x1, R5 ;  /* 0x0000000103037824 */ /* 0x000fe200078e0205 */
[----:B------:R-:W3:Y:S04]  /*fe40*/  F2I.U32.TRUNC.NTZ R6, R6 ;  /* 0x0000000600067305 */ /* 0x000ee8000020f000 */
[----:B------:R-:W-:-:S02]  /*fe50*/  SHF.R.U64 R13, R2, UR4, R3 ;  /* 0x00000004020d7c19 */ /* 0x000fc40008001203 */
[----:B--2---:R-:W-:-:S05]  /*fe60*/  I2FP.F32.U32 R2, R10 ;  /* 0x0000000a00027245 */ /* 0x004fca0000201000 */
[----:B------:R-:W-:Y:S01]  /*fe70*/  FMUL R4, R2, UR5 ;  /* 0x0000000502047c20 */ /* 0x000fe20008400000 */
[----:B------:R-:W-:Y:S01]  /*fe80*/  SHF.R.U32.HI R2, RZ, UR4, R3 ;  /* 0x00000004ff027c19 */ /* 0x000fe20008011603 */
[----:B------:R-:W-:Y:S02]  /*fe90*/  ULDC UR4, c[0x0][0x658] ;  /* 0x0001960000047ab9 */ /* 0x000fe40000000800 */
[----:B------:R2:W4:Y:S01]  /*fea0*/  F2I.U32.TRUNC.NTZ R18, R4 ;  /* 0x0000000400127305 */ /* 0x000522000020f000 */
[----:B------:R-:W-:Y:S01]  /*feb0*/  SHF.R.U64 R16, R13, UR6, R2 ;  /* 0x000000060d107c19 */ /* 0x000fe20008001202 */
[----:B---3--:R-:W-:Y:S01]  /*fec0*/  IMAD.MOV R6, RZ, RZ, -R6 ;  /* 0x000000ffff067224 */ /* 0x008fe200078e0a06 */
[----:B------:R-:W-:-:S03]  /*fed0*/  SHF.R.U32.HI R3, RZ, UR6, R2 ;  /* 0x00000006ff037c19 */ /* 0x000fc60008011602 */
[----:B0-----:R-:W-:Y:S01]  /*fee0*/  IMAD R12, R7, R6, R12 ;  /* 0x00000006070c7224 */ /* 0x001fe200078e020c */
[--C-:B------:R-:W-:Y:S02]  /*fef0*/  SHF.R.U64 R14, R16, UR4, R3.reuse ;  /* 0x00000004100e7c19 */ /* 0x100fe40008001203 */
[----:B------:R-:W-:-:S03]  /*ff00*/  SHF.R.U32.HI R3, RZ, UR4, R3 ;  /* 0x00000004ff037c19 */ /* 0x000fc60008011603 */
[----:B------:R-:W-:Y:S01]  /*ff10*/  IMAD.MOV.U32 R2, RZ, RZ, R14 ;  /* 0x000000ffff027224 */ /* 0x000fe200078e000e */
[----:B--2-4-:R-:W-:Y:S06]  /*ff20*/  @!P1 BRA `(.L_x_313) ;  /* 0x0000000000289947 */ /* 0x014fec0003800000 */
        /* <DEDUP_REMOVED lines=10> */
.L_x_313:
[----:B------:R-:W-:Y:S01]  /*ffd0*/  ULDC UR4, c[0x0][0x648] ;  /* 0x0001920000047ab9 */ /* 0x000fe20000000800 */
[----:B------:R-:W-:Y:S01]  /*ffe0*/  IMAD.MOV R18, RZ, RZ, -R18 ;  /* 0x000000ffff127224 */ /* 0x000fe200078e0a12 */
[----:B------:R-:W-:Y:S01]  /*fff0*/  SHF.R.U64 R3, R2, UR4, R3 ;  /* 0x0000000402037c19 */ /* 0x000fe20008001203 */
[----:B------:R-:W-:Y:S01]  /*10000*/  ULDC UR4, c[0x0][0x638] ;  /* 0x00018e0000047ab9 */ /* 0x000fe20000000800 */
[----:B------:R-:W-:Y:S01]  /*10010*/  LOP3.LUT R2, R16, UR22, RZ, 0xc0, !PT ;  /* 0x0000001610027c12 */ /* 0x000fe2000f8ec0ff */
[----:B-1----:R-:W-:Y:S01]  /*10020*/  @P2 IMAD R12, R15, R18, R10 ;  /* 0x000000120f0c2224 */ /* 0x002fe200078e020a */
[----:B------:R-:W-:Y:S01]  /*10030*/  LOP3.LUT R13, R13, UR18, RZ, 0xc0, !PT ;  /* 0x000000120d0d7c12 */ /* 0x000fe2000f8ec0ff */
[----:B------:R-:W-:Y:S01]  /*10040*/  IMAD.MOV R5, RZ, RZ, -R3 ;  /* 0x000000ffff057224 */ /* 0x000fe200078e0a03 */
[----:B------:R-:W-:Y:S01]  /*10050*/  ULDC UR5, c[0x0][0x610] ;  /* 0x0001840000057ab9 */ /* 0x000fe20000000800 */
[----:B------:R-:W-:Y:S02]  /*10060*/  IMAD R3, R3, UR19, R2 ;  /* 0x0000001303037c24 */ /* 0x000fe4000f8e0202 */
[----:B------:R-:W-:Y:S01]  /*10070*/  IMAD R14, R5, UR4, R14 ;  /* 0x00000004050e7c24 */ /* 0x000fe2000f8e020e */
[----:B------:R-:W-:Y:S01]  /*10080*/  ULDC UR4, c[0x0][0x600] ;  /* 0x0001800000047ab9 */ /* 0x000fe20000000800 */
[----:B------:R-:W-:-:S02]  /*10090*/  IMAD R3, R3, UR5, R12 ;  /* 0x0000000503037c24 */ /* 0x000fc4000f8e020c */
[----:B------:R-:W-:Y:S02]  /*100a0*/  IMAD R14, R14, UR4, R13 ;  /* 0x000000040e0e7c24 */ /* 0x000fe4000f8e020d */
[----:B------:R-:W-:-:S03]  /*100b0*/  IMAD.MOV.U32 R2, RZ, RZ, 0x1 ;  /* 0x00000001ff027424 */ /* 0x000fc600078e00ff */
[----:B------:R-:W-:Y:S02]  /*100c0*/  SEL R4, R14, R3, !P2 ;  /* 0x000000030e047207 */ /* 0x000fe40005000000 */
[----:B------:R-:W-:-:S03]  /*100d0*/  SEL R3, R3, R14, !P2 ;  /* 0x0000000e03037207 */ /* 0x000fc60005000000 */
[----:B------:R1:W-:Y:S04]  /*100e0*/  STL [R1+0x88], R4 ;  /* 0x0000880401007387 */ /* 0x0003e80000100800 */
[----:B------:R1:W-:Y:S04]  /*100f0*/  STL [R1+0x74], R11 ;  /* 0x0000740b01007387 */ /* 0x0003e80000100800 */
[----:B------:R1:W-:Y:S02]  /*10100*/  STL [R1+0x84], R3 ;  /* 0x0000840301007387 */ /* 0x0003e40000100800 */
.L_x_311:
[----:B------:R-:W-:Y:S05]  /*10110*/  BSYNC B1 ;  /* 0x0000000000017941 */ /* 0x000fea0003800000 */
.L_x_310:
[----:B------:R-:W-:-:S13]  /*10120*/  LOP3.LUT P1, RZ, R2, 0xff, RZ, 0xc0, !PT ;  /* 0x000000ff02ff7812 */ /* 0x000fda000782c0ff */
[----:B------:R-:W-:Y:S05]  /*10130*/  @P1 BRA `(.L_x_314) ;  /* 0xfffffff000f81947 */ /* 0x000fea000383ffff */
[----:B------:R-:W-:Y:S05]  /*10140*/  BSYNC B0 ;  /* 0x0000000000007941 */ /* 0x000fea0003800000 */
.L_x_302:
[----:B------:R-:W-:-:S03]  /*10150*/  UMOV UR4, 0xffffffff ;  /* 0xffffffff00047882 */ /* 0x000fc60000000000 */
[----:B------:R-:W-:Y:S05]  /*10160*/  BRA.DIV UR4, `(.L_x_315) ;  /* 0x00000006047c7947 */ /* 0x000fea000b800000 */
[----:B------:R-:W-:-:S13]  /*10170*/  ELECT P0, URZ, PT ;  /* 0x00000000003f782f */ /* 0x000fda0003800000 */
.L_x_332:
[----:B------:R-:W-:Y:S04]  /*10180*/  BSSY B0, `(.L_x_316) ;  /* 0x0000035000007945 */ /* 0x000fe80003800000 */
[----:B------:R-:W-:Y:S05]  /*10190*/  @!P0 BRA `(.L_x_317) ;  /* 0x0000000000cc8947 */ /* 0x000fea0003800000 */
[----:B------:R-:W-:-:S04]  /*101a0*/  ULOP3.LUT UR4, UR15, 0x2, URZ, 0xfc, !UPT ;  /* 0x000000020f047892 */ /* 0x000fc8000f8efc3f */
[----:B------:R-:W-:-:S06]  /*101b0*/  UISETP.NE.AND UP0, UPT, UR4, 0x3, UPT ;  /* 0x000000030400788c */ /* 0x000fcc000bf05270 */
[----:B------:R-:W-:-:S13]  /*101c0*/  PLOP3.LUT P0, PT, PT, PT, UP0, 0x80, 0x0 ;  /* 0x000000000000781c */ /* 0x000fda0003f0f008 */
[----:B------:R-:W-:Y:S05]  /*101d0*/  @!P0 BRA `(.L_x_318) ;  /* 0x0000000000048947 */ /* 0x000fea0003800000 */
[----:B------:R-:W-:Y:S01]  /*101e0*/  BPT.TRAP 0x1 ;  /* 0x000000040000795c */ /* 0x000fe20000300000 */
.L_x_318:
[----:B01----:R-:W0:Y:S01]  /*101f0*/  S2R R3, SR_CgaCtaId ;  /* 0x0000000000037919 */ /* 0x003e220000008800 */
[----:B------:R-:W-:-:S04]  /*10200*/  MOV R2, 0x400 ;  /* 0x0000040000027802 */ /* 0x000fc80000000f00 */
[----:B0-----:R-:W-:Y:S02]  /*10210*/  LEA R3, R3, R2, 0x18 ;  /* 0x0000000203037211 */ /* 0x001fe400078ec0ff */
[----:B------:R-:W-:-:S03]  /*10220*/  SHF.L.U32 R2, R0, 0x1f, RZ ;  /* 0x0000001f00027819 */ /* 0x000fc600000006ff */
[----:B------:R-:W-:-:S04]  /*10230*/  VIADD R3, R3, 0x28 ;  /* 0x0000002803037836 */ /* 0x000fc80000000000 */
[C---:B------:R-:W-:Y:S02]  /*10240*/  IMAD R7, R8.reuse, 0x8, R3 ;  /* 0x0000000808077824 */ /* 0x040fe400078e0203 */
[----:B------:R-:W-:Y:S02]  /*10250*/  VIADD R8, R8, 0x1 ;  /* 0x0000000108087836 */ /* 0x000fe40000000000 */
[----:B------:R-:W0:Y:S03]  /*10260*/  SYNCS.PHASECHK.TRANS64.TRYWAIT P0, [R7+URZ], R2 ;  /* 0x00000002070075a7 */ /* 0x000e26000800017f */
[----:B------:R-:W-:-:S04]  /*10270*/  ISETP.NE.AND P1, PT, R8, 0x5, PT ;  /* 0x000000050800780c */ /* 0x000fc80003f25270 */
[----:B------:R-:W-:Y:S02]  /*10280*/  SEL R5, RZ, 0x1, P1 ;  /* 0x00000001ff057807 */ /* 0x000fe40000800000 */
[----:B------:R-:W-:Y:S02]  /*10290*/  SEL R8, R8, RZ, P1 ;  /* 0x000000ff08087207 */ /* 0x000fe40000800000 */
[----:B------:R-:W-:-:S03]  /*102a0*/  LOP3.LUT R5, R0, R5, RZ, 0x3c, !PT ;  /* 0x0000000500057212 */ /* 0x000fc600078e3cff */
[----:B------:R-:W-:Y:S01]  /*102b0*/  IMAD R9, R8, 0x8, R3 ;  /* 0x0000000808097824 */ /* 0x000fe200078e0203 */
[----:B------:R-:W-:Y:S01]  /*102c0*/  SHF.L.U32 R4, R5, 0x1f, RZ ;  /* 0x0000001f05047819 */ /* 0x000fe200000006ff */
[----:B0-----:R-:W-:Y:S06]  /*102d0*/  @!P0 BRA `(.L_x_319) ;  /* 0x0000000400448947 */ /* 0x001fec0003800000 */
.L_x_333:
[----:B------:R-:W1:Y:S01]  /*102e0*/  SYNCS.PHASECHK.TRANS64.TRYWAIT P0, [R9+URZ], R4 ;  /* 0x00000004090075a7 */ /* 0x000e62000800017f */
[----:B------:R-:W-:-:S05]  /*102f0*/  VIADD R0, R8, 0x1 ;  /* 0x0000000108007836 */ /* 0x000fca0000000000 */
[----:B------:R-:W-:-:S04]  /*10300*/  ISETP.NE.AND P1, PT, R0, 0x5, PT ;  /* 0x000000050000780c */ /* 0x000fc80003f25270 */
[----:B0-----:R-:W-:Y:S02]  /*10310*/  SEL R2, RZ, 0x1, P1 ;  /* 0x00000001ff027807 */ /* 0x001fe40000800000 */
[----:B------:R-:W-:Y:S02]  /*10320*/  SEL R0, R0, RZ, P1 ;  /* 0x000000ff00007207 */ /* 0x000fe40000800000 */
[----:B------:R-:W-:-:S03]  /*10330*/  LOP3.LUT R7, R5, R2, RZ, 0x3c, !PT ;  /* 0x0000000205077212 */ /* 0x000fc600078e3cff */
[----:B------:R-:W-:Y:S01]  /*10340*/  IMAD R6, R0, 0x8, R3 ;  /* 0x0000000800067824 */ /* 0x000fe200078e0203 */
[----:B------:R-:W-:Y:S01]  /*10350*/  SHF.L.U32 R5, R7, 0x1f, RZ ;  /* 0x0000001f07057819 */ /* 0x000fe200000006ff */
[----:B-1----:R-:W-:Y:S06]  /*10360*/  @!P0 BRA `(.L_x_320) ;  /* 0x0000000400348947 */ /* 0x002fec0003800000 */
.L_x_334:
[----:B------:R-:W1:Y:S01]  /*10370*/  SYNCS.PHASECHK.TRANS64.TRYWAIT P0, [R6+URZ], R5 ;  /* 0x00000005060075a7 */ /* 0x000e62000800017f */
[----:B------:R-:W-:-:S05]  /*10380*/  VIADD R0, R0, 0x1 ;  /* 0x0000000100007836 */ /* 0x000fca0000000000 */
[----:B------:R-:W-:-:S04]  /*10390*/  ISETP.NE.AND P1, PT, R0, 0x5, PT ;  /* 0x000000050000780c */ /* 0x000fc80003f25270 */
[----:B------:R-:W-:Y:S02]  /*103a0*/  SEL R2, RZ, 0x1, P1 ;  /* 0x00000001ff027807 */ /* 0x000fe40000800000 */
[----:B------:R-:W-:Y:S02]  /*103b0*/  SEL R0, R0, RZ, P1 ;  /* 0x000000ff00007207 */ /* 0x000fe40000800000 */
[----:B------:R-:W-:-:S03]  /*103c0*/  LOP3.LUT R7, R7, R2, RZ, 0x3c, !PT ;  /* 0x0000000207077212 */ /* 0x000fc600078e3cff */
[----:B0-----:R-:W-:Y:S01]  /*103d0*/  IMAD R9, R0, 0x8, R3 ;  /* 0x0000000800097824 */ /* 0x001fe200078e0203 */
[----:B------:R-:W-:Y:S01]  /*103e0*/  SHF.L.U32 R4, R7, 0x1f, RZ ;  /* 0x0000001f07047819 */ /* 0x000fe200000006ff */
[----:B-1----:R-:W-:Y:S06]  /*103f0*/  @!P0 BRA `(.L_x_321) ;  /* 0x0000000400248947 */ /* 0x002fec0003800000 */
.L_x_335:
[----:B------:R-:W1:Y:S01]  /*10400*/  SYNCS.PHASECHK.TRANS64.TRYWAIT P0, [R9+URZ], R4 ;  /* 0x00000004090075a7 */ /* 0x000e62000800017f */
[----:B------:R-:W-:-:S05]  /*10410*/  VIADD R0, R0, 0x1 ;  /* 0x0000000100007836 */ /* 0x000fca0000000000 */
[----:B------:R-:W-:-:S04]  /*10420*/  ISETP.NE.AND P1, PT, R0, 0x5, PT ;  /* 0x000000050000780c */ /* 0x000fc80003f25270 */
[----:B------:R-:W-:Y:S02]  /*10430*/  SEL R2, RZ, 0x1, P1 ;  /* 0x00000001ff027807 */ /* 0x000fe40000800000 */
[----:B------:R-:W-:Y:S02]  /*10440*/  SEL R0, R0, RZ, P1 ;  /* 0x000000ff00007207 */ /* 0x000fe40000800000 */
[----:B------:R-:W-:Y:S01]  /*10450*/  LOP3.LUT R2, R7, R2, RZ, 0x3c, !PT ;  /* 0x0000000207027212 */ /* 0x000fe200078e3cff */
[----:B-1----:R-:W-:Y:S06]  /*10460*/  @!P0 BRA `(.L_x_322) ;  /* 0x00000004001c8947 */ /* 0x002fec0003800000 */
.L_x_336:
[----:B------:R-:W-:Y:S01]  /*10470*/  IMAD R3, R0, 0x8, R3 ;  /* 0x0000000800037824 */ /* 0x000fe200078e0203 */
[----:B------:R-:W-:-:S07]  /*10480*/  SHF.L.U32 R0, R2, 0x1f, RZ ;  /* 0x0000001f02007819 */ /* 0x000fce00000006ff */
.L_x_323:
[----:B--2---:R2:W3:Y:S02]  /*10490*/  SYNCS.PHASECHK.TRANS64.TRYWAIT P0, [R3+URZ], R0 ;  /* 0x00000000030075a7 */ /* 0x0044e4000800017f */
[----:B---3--:R-:W-:Y:S05]  /*104a0*/  @!P0 NANOSLEEP.SYNCS 0x989680 ;  /* 0x009896800000895d */ /* 0x008fea0003900000 */
[----:B------:R-:W3:Y:S02]  /*104b0*/  @!P0 SYNCS.PHASECHK.TRANS64 P0, [R3+URZ], R0 ;  /* 0x00000000030085a7 */ /* 0x000ee4000800007f */
[----:B---3--:R-:W-:Y:S05]  /*104c0*/  @!P0 BRA `(.L_x_323) ;  /* 0xfffffffc00f08947 */ /* 0x008fea000383ffff */
.L_x_317:
[----:B------:R-:W-:Y:S05]  /*104d0*/  BSYNC B0 ;  /* 0x0000000000007941 */ /* 0x000fea0003800000 */
.L_x_316:
[----:B------:R-:W-:Y:S05]  /*104e0*/  EXIT ;  /* 0x000000000000794d */ /* 0x000fea0003800000 */
.L_x_19:
[----:B--2---:R-:W-:-:S04]  /*104f0*/  IMAD.U32 R3, RZ, RZ, UR18 ;  /* 0x00000012ff037e24 */ /* 0x004fc8000f8e00ff */
[----:B------:R2:W3:Y:S03]  /*10500*/  SYNCS.PHASECHK.TRANS64.TRYWAIT P0, [R3+URZ+-0x8], R0 ;  /* 0xfffff800030075a7 */ /* 0x0004e6000800017f */
[----:B---3--:R-:W-:Y:S05]  /*10510*/  @!P0 NANOSLEEP.SYNCS 0x989680 ;  /* 0x009896800000895d */ /* 0x008fea0003900000 */
[----:B------:R-:W3:Y:S02]  /*10520*/  @!P0 SYNCS.PHASECHK.TRANS64 P0, [R3+URZ+-0x8], R0 ;  /* 0xfffff800030085a7 */ /* 0x000ee4000800007f */
[----:B---3--:R-:W-:Y:S05]  /*10530*/  @!P0 BRA `(.L_x_19) ;  /* 0xfffffffc00ec8947 */ /* 0x008fea000383ffff */
[----:B------:R-:W-:Y:S05]  /*10540*/  BRA `(.L_x_324) ;  /* 0xffffff1000c87947 */ /* 0x000fea000383ffff */
.L_x_24:
[----:B-1----:R-:W-:-:S04]  /*10550*/  IMAD.U32 R3, RZ, RZ, UR6 ;  /* 0x00000006ff037e24 */ /* 0x002fc8000f8e00ff */
[----:B------:R1:W2:Y:S03]  /*10560*/  SYNCS.PHASECHK.TRANS64.TRYWAIT P0, [R3+URZ], R0 ;  /* 0x00000000030075a7 */ /* 0x0002a6000800017f */
[----:B--2---:R-:W-:Y:S05]  /*10570*/  @!P0 NANOSLEEP.SYNCS 0x989680 ;  /* 0x009896800000895d */ /* 0x004fea0003900000 */
[----:B------:R-:W2:Y:S02]  /*10580*/  @!P0 SYNCS.PHASECHK.TRANS64 P0, [R3+URZ], R0 ;  /* 0x00000000030085a7 */ /* 0x000ea4000800007f */
[----:B--2---:R-:W-:Y:S05]  /*10590*/  @!P0 BRA `(.L_x_24) ;  /* 0xfffffffc00ec8947 */ /* 0x004fea000383ffff */
[----:B------:R-:W-:Y:S05]  /*105a0*/  BRA `(.L_x_23) ;  /* 0xffffff1c00307947 */ /* 0x000fea000383ffff */
.L_x_30:
[----:B-----5:R2:W-:Y:S02]  /*105b0*/  STL [R1+0xa0], R0 ;  /* 0x0000a00001007387 */ /* 0x0205e40000100800 */
[----:B--2---:R-:W-:-:S04]  /*105c0*/  IMAD.U32 R0, RZ, RZ, UR9 ;  /* 0x00000009ff007e24 */ /* 0x004fc8000f8e00ff */
[----:B------:R2:W3:Y:S03]  /*105d0*/  SYNCS.PHASECHK.TRANS64.TRYWAIT P0, [R0+URZ], R229 ;  /* 0x000000e5000075a7 */ /* 0x0004e6000800017f */
[----:B---3--:R-:W-:Y:S05]  /*105e0*/  @!P0 NANOSLEEP.SYNCS 0x989680 ;  /* 0x009896800000895d */ /* 0x008fea0003900000 */
[----:B------:R2:W3:Y:S02]  /*105f0*/  @!P0 SYNCS.PHASECHK.TRANS64 P0, [R0+URZ], R229 ;  /* 0x000000e5000085a7 */ /* 0x0004e4000800007f */
[----:B--2---:R2:W5:Y:S02]  /*10600*/  LDL.LU R0, [R1+0xa0] ;  /* 0x0000a00001007983 */ /* 0x0045640000300800 */
[----:B--23--:R-:W-:Y:S05]  /*10610*/  @!P0 BRA `(.L_x_30) ;  /* 0xfffffffc00e48947 */ /* 0x00cfea000383ffff */
[----:B------:R-:W-:Y:S05]  /*10620*/  BRA `(.L_x_29) ;  /* 0xffffff2c00c87947 */ /* 0x000fea000383ffff */
.L_x_38:
[----:B---3--:R-:W-:-:S04]  /*10630*/  IMAD.U32 R25, RZ, RZ, UR18 ;  /* 0x00000012ff197e24 */ /* 0x008fc8000f8e00ff */
[----:B------:R3:W4:Y:S03]  /*10640*/  SYNCS.PHASECHK.TRANS64.TRYWAIT P0, [R25+URZ+0x8], R24 ;  /* 0x00000818190075a7 */ /* 0x000726000800017f */
[----:B----4-:R-:W-:Y:S05]  /*10650*/  @!P0 NANOSLEEP.SYNCS 0x989680 ;  /* 0x009896800000895d */ /* 0x010fea0003900000 */
[----:B------:R-:W4:Y:S02]  /*10660*/  @!P0 SYNCS.PHASECHK.TRANS64 P0, [R25+URZ+0x8], R24 ;  /* 0x00000818190085a7 */ /* 0x000f24000800007f */
[----:B----4-:R-:W-:Y:S05]  /*10670*/  @!P0 BRA `(.L_x_38) ;  /* 0xfffffffc00ec8947 */ /* 0x010fea000383ffff */
[----:B------:R-:W-:Y:S05]  /*10680*/  BRA `(.L_x_325) ;  /* 0xffffff5000f07947 */ /* 0x000fea000383ffff */
.L_x_303:
[----:B------:R-:W-:Y:S01]  /*10690*/  BSSY B1, `(.L_x_326) ;  /* 0x0000006000017945 */ /* 0x000fe20003800000 */
[----:B------:R-:W-:-:S07]  /*106a0*/  IMAD.MOV.U32 R2, RZ, RZ, -0x1 ;  /* 0xffffffffff027424 */ /* 0x000fce00078e00ff */
[----:B------:R-:W-:Y:S05]  /*106b0*/  WARPSYNC.COLLECTIVE R2, `(.L_x_327) ;  /* 0x00000000020c7348 */ /* 0x000fea0003c00000 */
[----:B------:R-:W-:Y:S02]  /*106c0*/  ELECT P1, UR62, PT ;  /* 0x00000000003e782f */ /* 0x000fe40003820000 */
[----:B------:R-:W-:Y:S01]  /*106d0*/  MOV R2, UR62 ;  /* 0x0000003e00027c02 */ /* 0x000fe20008000f00 */
[----:B------:R-:W-:Y:S10]  /*106e0*/  ENDCOLLECTIVE ;  /* 0x000000000000791b */ /* 0x000ff40003800000 */
.L_x_327:
[----:B------:R-:W-:Y:S05]  /*106f0*/  BSYNC B1 ;  /* 0x0000000000017941 */ /* 0x000fea0003800000 */
.L_x_326:
[----:B------:R-:W-:Y:S05]  /*10700*/  BRA `(.L_x_328) ;  /* 0xffffffec00907947 */ /* 0x000fea000383ffff */
.L_x_306:
[----:B-1----:R1:W2:Y:S02]  /*10710*/  SYNCS.PHASECHK.TRANS64.TRYWAIT P1, [R11+URZ+0x28], R4 ;  /* 0x000028040b0075a7 */ /* 0x0022a4000802017f */
[----:B--2---:R-:W-:Y:S05]  /*10720*/  @!P1 NANOSLEEP.SYNCS 0x989680 ;  /* 0x009896800000995d */ /* 0x004fea0003900000 */
[----:B------:R-:W2:Y:S02]  /*10730*/  @!P1 SYNCS.PHASECHK.TRANS64 P1, [R11+URZ+0x28], R4 ;  /* 0x000028040b0095a7 */ /* 0x000ea4000802007f */
[----:B--2---:R-:W-:Y:S05]  /*10740*/  @!P1 BRA `(.L_x_306) ;  /* 0xfffffffc00f09947 */ /* 0x004fea000383ffff */
[----:B------:R-:W-:Y:S05]  /*10750*/  BRA `(.L_x_329) ;  /* 0xffffffec00d07947 */ /* 0x000fea000383ffff */
.L_x_315:
[----:B------:R-:W-:Y:S01]  /*10760*/  BSSY B0, `(.L_x_330) ;  /* 0x0000006000007945 */ /* 0x000fe20003800000 */
[----:B------:R-:W-:-:S07]  /*10770*/  IMAD.MOV.U32 R2, RZ, RZ, -0x1 ;  /* 0xffffffffff027424 */ /* 0x000fce00078e00ff */
[----:B01----:R-:W-:Y:S05]  /*10780*/  WARPSYNC.COLLECTIVE R2, `(.L_x_331) ;  /* 0x00000000020c7348 */ /* 0x003fea0003c00000 */
[----:B------:R-:W-:Y:S02]  /*10790*/  ELECT P1, UR62, PT ;  /* 0x00000000003e782f */ /* 0x000fe40003820000 */
[----:B------:R-:W-:Y:S01]  /*107a0*/  MOV R2, UR62 ;  /* 0x0000003e00027c02 */ /* 0x000fe20008000f00 */
[----:B01----:R-:W-:Y:S10]  /*107b0*/  ENDCOLLECTIVE ;  /* 0x000000000000791b */ /* 0x003ff40003800000 */
.L_x_331:
[----:B------:R-:W-:Y:S05]  /*107c0*/  BSYNC B0 ;  /* 0x0000000000007941 */ /* 0x000fea0003800000 */
.L_x_330:
[----:B------:R-:W-:Y:S01]  /*107d0*/  PLOP3.LUT P0, PT, P1, PT, PT, 0x80, 0x0 ;  /* 0x000000000000781c */ /* 0x000fe20000f0f070 */
[----:B------:R-:W-:-:S12]  /*107e0*/  BRA `(.L_x_332) ;  /* 0xfffffff800647947 */ /* 0x000fd8000383ffff */
.L_x_319:
[----:B0-----:R0:W1:Y:S02]  /*107f0*/  SYNCS.PHASECHK.TRANS64.TRYWAIT P0, [R7+URZ], R2 ;  /* 0x00000002070075a7 */ /* 0x001064000800017f */
[----:B-1----:R-:W-:Y:S05]  /*10800*/  @!P0 NANOSLEEP.SYNCS 0x989680 ;  /* 0x009896800000895d */ /* 0x002fea0003900000 */
[----:B------:R-:W1:Y:S02]  /*10810*/  @!P0 SYNCS.PHASECHK.TRANS64 P0, [R7+URZ], R2 ;  /* 0x00000002070085a7 */ /* 0x000e64000800007f */
[----:B-1----:R-:W-:Y:S05]  /*10820*/  @!P0 BRA `(.L_x_319) ;  /* 0xfffffffc00f08947 */ /* 0x002fea000383ffff */
[----:B------:R-:W-:Y:S05]  /*10830*/  BRA `(.L_x_333) ;  /* 0xfffffff800a87947 */ /* 0x000fea000383ffff */
.L_x_320:
[----:B0-----:R0:W1:Y:S02]  /*10840*/  SYNCS.PHASECHK.TRANS64.TRYWAIT P0, [R9+URZ], R4 ;  /* 0x00000004090075a7 */ /* 0x001064000800017f */
[----:B-1----:R-:W-:Y:S05]  /*10850*/  @!P0 NANOSLEEP.SYNCS 0x989680 ;  /* 0x009896800000895d */ /* 0x002fea0003900000 */
[----:B------:R-:W1:Y:S02]  /*10860*/  @!P0 SYNCS.PHASECHK.TRANS64 P0, [R9+URZ], R4 ;  /* 0x00000004090085a7 */ /* 0x000e64000800007f */
[----:B-1----:R-:W-:Y:S05]  /*10870*/  @!P0 BRA `(.L_x_320) ;  /* 0xfffffffc00f08947 */ /* 0x002fea000383ffff */
[----:B------:R-:W-:Y:S05]  /*10880*/  BRA `(.L_x_334) ;  /* 0xfffffff800b87947 */ /* 0x000fea000383ffff */
.L_x_321:
[----:B0-----:R0:W1:Y:S02]  /*10890*/  SYNCS.PHASECHK.TRANS64.TRYWAIT P0, [R6+URZ], R5 ;  /* 0x00000005060075a7 */ /* 0x001064000800017f */
[----:B-1----:R-:W-:Y:S05]  /*108a0*/  @!P0 NANOSLEEP.SYNCS 0x989680 ;  /* 0x009896800000895d */ /* 0x002fea0003900000 */
[----:B------:R-:W1:Y:S02]  /*108b0*/  @!P0 SYNCS.PHASECHK.TRANS64 P0, [R6+URZ], R5 ;  /* 0x00000005060085a7 */ /* 0x000e64000800007f */
[----:B-1----:R-:W-:Y:S05]  /*108c0*/  @!P0 BRA `(.L_x_321) ;  /* 0xfffffffc00f08947 */ /* 0x002fea000383ffff */
[----:B------:R-:W-:Y:S05]  /*108d0*/  BRA `(.L_x_335) ;  /* 0xfffffff800c87947 */ /* 0x000fea000383ffff */
.L_x_322:
[----:B-1----:R1:W2:Y:S02]  /*108e0*/  SYNCS.PHASECHK.TRANS64.TRYWAIT P0, [R9+URZ], R4 ;  /* 0x00000004090075a7 */ /* 0x0022a4000800017f */
[----:B--2---:R-:W-:Y:S05]  /*108f0*/  @!P0 NANOSLEEP.SYNCS 0x989680 ;  /* 0x009896800000895d */ /* 0x004fea0003900000 */
[----:B------:R-:W2:Y:S02]  /*10900*/  @!P0 SYNCS.PHASECHK.TRANS64 P0, [R9+URZ], R4 ;  /* 0x00000004090085a7 */ /* 0x000ea4000800007f */
[----:B--2---:R-:W-:Y:S05]  /*10910*/  @!P0 BRA `(.L_x_322) ;  /* 0xfffffffc00f08947 */ /* 0x004fea000383ffff */
[----:B------:R-:W-:Y:S05]  /*10920*/  BRA `(.L_x_336) ;  /* 0xfffffff800d07947 */ /* 0x000fea000383ffff */
.L_x_337:
[----:B------:R-:W-:-:S00]  /*10930*/  BRA `(.L_x_337) ;  /* 0xfffffffc00fc7947 */ /* 0x000fc0000383ffff */
[----:B------:R-:W-:-:S00]  /*10940*/  NOP ;  /* 0x0000000000007918 */ /* 0x000fc00000000000 */
        /* <DEDUP_REMOVED lines=11> */
.L_x_338:


//--------------------- .nv.shared._ZN7cutlass13device_kernelINS_4gemm6kernel13GemmUniversalIN4cute5tupleIJiiiiEEENS1_10collective13CollectiveMmaINS1_37MainloopSm90TmaGmmaWarpSpecializedFP8ILi5ENS5_IJNS4_1CILi2EEESB_NSA_ILi1EEEEEENS1_32KernelTmaWarpSpecializedPingpongEEENS5_IJNSA_ILi64EEENSA_ILi256EEENSA_ILi128EEEEEENS_12float_e4m3_tENS5_IJlSC_lEEESK_SL_NS4_8TiledMMAINS4_8MMA_AtomIJNS4_4SM904GMMA31MMA_64x256x32_F32E4M3E4M3_SS_TNILNSP_7ScaleInE1ELSR_1EEEEEENS4_6LayoutINS5_IJSC_SC_SC_EEENS5_IJNSA_ILi0EEESW_SW_EEEEENS5_IJNS4_10UnderscoreESZ_SZ_EEEEENS4_23SM90_TMA_LOAD_MULTICASTENS4_14ComposedLayoutINS4_7SwizzleILi3ELi4ELi3EEENS4_18smem_ptr_flag_bitsILi8EEENSU_INS5_IJNSA_ILi8EEESI_EEENS5_IJSI_SC_EEEEEEEvNS4_8identityES12_S1C_vS1D_EENS_8epilogue10collective6detail29Sm90TmaWarpSpecializedAdapterINS1G_15DefaultEpilogueISK_SL_SL_NS1F_6thread17LinearCombinationISK_Li1EffLNS1K_9ScaleType4KindE0ELNS_15FloatRoundStyleE2ESK_EENS1_15EpilogueDefaultEEEEEvvEEEEvNT_6ParamsE --------------------------
	.section	.nv.shared._ZN7cutlass13device_kernelINS_4gemm6kernel13GemmUniversalIN4cute5tupleIJiiiiEEENS1_10collective13CollectiveMmaINS1_37MainloopSm90TmaGmmaWarpSpecializedFP8ILi5ENS5_IJNS4_1CILi2EEESB_NSA_ILi1EEEEEENS1_32KernelTmaWarpSpecializedPingpongEEENS5_IJNSA_ILi64EEENSA_ILi256EEENSA_ILi128EEEEEENS_12float_e4m3_tENS5_IJlSC_lEEESK_SL_NS4_8TiledMMAINS4_8MMA_AtomIJNS4_4SM904GMMA31MMA_64x256x32_F32E4M3E4M3_SS_TNILNSP_7ScaleInE1ELSR_1EEEEEENS4_6LayoutINS5_IJSC_SC_SC_EEENS5_IJNSA_ILi0EEESW_SW_EEEEENS5_IJNS4_10UnderscoreESZ_SZ_EEEEENS4_23SM90_TMA_LOAD_MULTICASTENS4_14ComposedLayoutINS4_7SwizzleILi3ELi4ELi3EEENS4_18smem_ptr_flag_bitsILi8EEENSU_INS5_IJNSA_ILi8EEESI_EEENS5_IJSI_SC_EEEEEEEvNS4_8identityES12_S1C_vS1D_EENS_8epilogue10collective6detail29Sm90TmaWarpSpecializedAdapterINS1G_15DefaultEpilogueISK_SL_SL_NS1F_6thread17LinearCombinationISK_Li1EffLNS1K_9ScaleType4KindE0ELNS_15FloatRoundStyleE2ESK_EENS1_15EpilogueDefaultEEEEEvvEEEEvNT_6ParamsE,"aw",@nobits
	.sectionflags	@""
	.align	16
	.zero		1024


//--------------------- .nv.shared.reserved.0     --------------------------
	.section	.nv.shared.reserved.0,"aw",@nobits
	.weak		__nv_reservedSMEM_offset_0_alias
	.size		__nv_reservedSMEM_offset_0_alias, 0, 0
	.other		__nv_reservedSMEM_offset_0_alias,@"STO_CUDA_RESERVED_SHARED STV_DEFAULT"
__nv_reservedSMEM_offset_0_alias:
	.zero		0


//--------------------- .nv.global                --------------------------
	.section	.nv.global,"aw",@nobits
.nv.global:
	.type		_ZN39_INTERNAL_62a72a30_4_k_cu_09ad0be7_35134cute1_E,@object
	.size		_ZN39_INTERNAL_62a72a30_4_k_cu_09ad0be7_35134cute1_E,(_ZN39_INTERNAL_62a72a30_4_k_cu_09ad0be7_35134cuda3std3__45__cpo6cbeginE - _ZN39_INTERNAL_62a72a30_4_k_cu_09ad0be7_35134cute1_E)
_ZN39_INTERNAL_62a72a30_4_k_cu_09ad0be7_35134cute1_E:
	.zero		1
	.type		_ZN39_INTERNAL_62a72a30_4_k_cu_09ad0be7_35134cuda3std3__45__cpo6cbeginE,@object
	.size		_ZN39_INTERNAL_62a72a30_4_k_cu_09ad0be7_35134cuda3std3__45__cpo6cbeginE,(_ZN39_INTERNAL_62a72a30_4_k_cu_09ad0be7_35134cuda3std3__48in_placeE - _ZN39_INTERNAL_62a72a30_4_k_cu_09ad0be7_35134cuda3std3__45__cpo6cbeginE)
_ZN39_INTERNAL_62a72a30_4_k_cu_09ad0be7_35134cuda3std3__45__cpo6cbeginE:
	.zero		1
	.type		_ZN39_INTERNAL_62a72a30_4_k_cu_09ad0be7_35134cuda3std3__48in_placeE,@object
	.size		_ZN39_INTERNAL_62a72a30_4_k_cu_09ad0be7_35134cuda3std3__48in_placeE,(_ZN39_INTERNAL_62a72a30_4_k_cu_09ad0be7_35134cuda3std6ranges3__45__cpo9iter_moveE - _ZN39_INTERNAL_62a72a30_4_k_cu_09ad0be7_35134cuda3std3__48in_placeE)
_ZN39_INTERNAL_62a72a30_4_k_cu_09ad0be7_35134cuda3std3__48in_placeE:
	.zero		1
	.type		_ZN39_INTERNAL_62a72a30_4_k_cu_09ad0be7_35134cuda3std6ranges3__45__cpo9iter_moveE,@object
	.size		_ZN39_INTERNAL_62a72a30_4_k_cu_09ad0be7_35134cuda3std6ranges3__45__cpo9iter_moveE,(_ZN39_INTERNAL_62a72a30_4_k_cu_09ad0be7_35134cuda3std3__45__cpo5beginE - _ZN39_INTERNAL_62a72a30_4_k_cu_09ad0be7_35134cuda3std6ranges3__45__cpo9iter_moveE)
_ZN39_INTERNAL_62a72a30_4_k_cu_09ad0be7_35134cuda3std6ranges3__45__cpo9iter_moveE:
	.zero		1
	.type		_ZN39_INTERNAL_62a72a30_4_k_cu_09ad0be7_35134cuda3std3__45__cpo5beginE,@object
	.size		_ZN39_INTERNAL_62a72a30_4_k_cu_09ad0be7_35134cuda3std3__45__cpo5beginE,(_ZN39_INTERNAL_62a72a30_4_k_cu_09ad0be7_35134cuda3std3__441_GLOBAL__N__62a72a30_4_k_cu_09ad0be7_35136ignoreE - _ZN39_INTERNAL_62a72a30_4_k_cu_09ad0be7_35134cuda3std3__45__cpo5beginE)
_ZN39_INTERNAL_62a72a30_4_k_cu_09ad0be7_35134cuda3std3__45__cpo5beginE:
	.zero		1
	.type		_ZN39_INTERNAL_62a72a30_4_k_cu_09ad0be7_35134cuda3std3__441_GLOBAL__N__62a72a30_4_k_cu_09ad0be7_35136ignoreE,@object
	.size		_ZN39_INTERNAL_62a72a30_4_k_cu_09ad0be7_35134cuda3std3__441_GLOBAL__N__62a72a30_4_k_cu_09ad0be7_35136ignoreE,(_ZN39_INTERNAL_62a72a30_4_k_cu_09ad0be7_35134cute7productE - _ZN39_INTERNAL_62a72a30_4_k_cu_09ad0be7_35134cuda3std3__441_GLOBAL__N__62a72a30_4_k_cu_09ad0be7_35136ignoreE)
_ZN39_INTERNAL_62a72a30_4_k_cu_09ad0be7_35134cuda3std3__441_GLOBAL__N__62a72a30_4_k_cu_09ad0be7_35136ignoreE:
	.zero		1
	.type		_ZN39_INTERNAL_62a72a30_4_k_cu_09ad0be7_35134cute7productE,@object
	.size		_ZN39_INTERNAL_62a72a30_4_k_cu_09ad0be7_35134cute7productE,(_ZN39_INTERNAL_62a72a30_4_k_cu_09ad0be7_35134cuda3std3__45__cpo3endE - _ZN39_INTERNAL_62a72a30_4_k_cu_09ad0be7_35134cute7productE)
_ZN39_INTERNAL_62a72a30_4_k_cu_09ad0be7_35134cute7productE:
	.zero		1
	.type		_ZN39_INTERNAL_62a72a30_4_k_cu_09ad0be7_35134cuda3std3__45__cpo3endE,@object
	.size		_ZN39_INTERNAL_62a72a30_4_k_cu_09ad0be7_35134cuda3std3__45__cpo3endE,(_ZN39_INTERNAL_62a72a30_4_k_cu_09ad0be7_35134cuda3std3__419piecewise_constructE - _ZN39_INTERNAL_62a72a30_4_k_cu_09ad0be7_35134cuda3std3__45__cpo3endE)
_ZN39_INTERNAL_62a72a30_4_k_cu_09ad0be7_35134cuda3std3__45__cpo3endE:
	.zero		1
	.type		_ZN39_INTERNAL_62a72a30_4_k_cu_09ad0be7_35134cuda3std3__419piecewise_constructE,@object
	.size		_ZN39_INTERNAL_62a72a30_4_k_cu_09ad0be7_35134cuda3std3__419piecewise_constructE,(_ZN39_INTERNAL_62a72a30_4_k_cu_09ad0be7_35134cuda3std3__45__cpo4cendE - _ZN39_INTERNAL_62a72a30_4_k_cu_09ad0be7_35134cuda3std3__419piecewise_constructE)
_ZN39_INTERNAL_62a72a30_4_k_cu_09ad0be7_35134cuda3std3__419piecewise_constructE:
	.zero		1
	.type		_ZN39_INTERNAL_62a72a30_4_k_cu_09ad0be7_35134cuda3std3__45__cpo4cendE,@object
	.size		_ZN39_INTERNAL_62a72a30_4_k_cu_09ad0be7_35134cuda3std3__45__cpo4cendE,(_ZN39_INTERNAL_62a72a30_4_k_cu_09ad0be7_35134cuda3std6ranges3__45__cpo4swapE - _ZN39_INTERNAL_62a72a30_4_k_cu_09ad0be7_35134cuda3std3__45__cpo4cendE)
_ZN39_INTERNAL_62a72a30_4_k_cu_09ad0be7_35134cuda3std3__45__cpo4cendE:
	.zero		1
	.type		_ZN39_INTERNAL_62a72a30_4_k_cu_09ad0be7_35134cuda3std6ranges3__45__cpo4swapE,@object
	.size		_ZN39_INTERNAL_62a72a30_4_k_cu_09ad0be7_35134cuda3std6ranges3__45__cpo4swapE,(.L_7 - _ZN39_INTERNAL_62a72a30_4_k_cu_09ad0be7_35134cuda3std6ranges3__45__cpo4swapE)
_ZN39_INTERNAL_62a72a30_4_k_cu_09ad0be7_35134cuda3std6ranges3__45__cpo4swapE:
	.zero		1
.L_7:


//--------------------- .nv.constant0._ZN7cutlass13device_kernelINS_4gemm6kernel13GemmUniversalIN4cute5tupleIJiiiiEEENS1_10collective13CollectiveMmaINS1_37MainloopSm90TmaGmmaWarpSpecializedFP8ILi5ENS5_IJNS4_1CILi2EEESB_NSA_ILi1EEEEEENS1_32KernelTmaWarpSpecializedPingpongEEENS5_IJNSA_ILi64EEENSA_ILi256EEENSA_ILi128EEEEEENS_12float_e4m3_tENS5_IJlSC_lEEESK_SL_NS4_8TiledMMAINS4_8MMA_AtomIJNS4_4SM904GMMA31MMA_64x256x32_F32E4M3E4M3_SS_TNILNSP_7ScaleInE1ELSR_1EEEEEENS4_6LayoutINS5_IJSC_SC_SC_EEENS5_IJNSA_ILi0EEESW_SW_EEEEENS5_IJNS4_10UnderscoreESZ_SZ_EEEEENS4_23SM90_TMA_LOAD_MULTICASTENS4_14ComposedLayoutINS4_7SwizzleILi3ELi4ELi3EEENS4_18smem_ptr_flag_bitsILi8EEENSU_INS5_IJNSA_ILi8EEESI_EEENS5_IJSI_SC_EEEEEEEvNS4_8identityES12_S1C_vS1D_EENS_8epilogue10collective6detail29Sm90TmaWarpSpecializedAdapterINS1G_15DefaultEpilogueISK_SL_SL_NS1F_6thread17LinearCombinationISK_Li1EffLNS1K_9ScaleType4KindE0ELNS_15FloatRoundStyleE2ESK_EENS1_15EpilogueDefaultEEEEEvvEEEEvNT_6ParamsE --------------------------
	.section	.nv.constant0._ZN7cutlass13device_kernelINS_4gemm6kernel13GemmUniversalIN4cute5tupleIJiiiiEEENS1_10collective13CollectiveMmaINS1_37MainloopSm90TmaGmmaWarpSpecializedFP8ILi5ENS5_IJNS4_1CILi2EEESB_NSA_ILi1EEEEEENS1_32KernelTmaWarpSpecializedPingpongEEENS5_IJNSA_ILi64EEENSA_ILi256EEENSA_ILi128EEEEEENS_12float_e4m3_tENS5_IJlSC_lEEESK_SL_NS4_8TiledMMAINS4_8MMA_AtomIJNS4_4SM904GMMA31MMA_64x256x32_F32E4M3E4M3_SS_TNILNSP_7ScaleInE1ELSR_1EEEEEENS4_6LayoutINS5_IJSC_SC_SC_EEENS5_IJNSA_ILi0EEESW_SW_EEEEENS5_IJNS4_10UnderscoreESZ_SZ_EEEEENS4_23SM90_TMA_LOAD_MULTICASTENS4_14ComposedLayoutINS4_7SwizzleILi3ELi4ELi3EEENS4_18smem_ptr_flag_bitsILi8EEENSU_INS5_IJNSA_ILi8EEESI_EEENS5_IJSI_SC_EEEEEEEvNS4_8identityES12_S1C_vS1D_EENS_8epilogue10collective6detail29Sm90TmaWarpSpecializedAdapterINS1G_15DefaultEpilogueISK_SL_SL_NS1F_6thread17LinearCombinationISK_Li1EffLNS1K_9ScaleType4KindE0ELNS_15FloatRoundStyleE2ESK_EENS1_15EpilogueDefaultEEEEEvvEEEEvNT_6ParamsE,"a",@progbits
	.sectionflags	@""
	.align	4
.nv.constant0._ZN7cutlass13device_kernelINS_4gemm6kernel13GemmUniversalIN4cute5tupleIJiiiiEEENS1_10collective13CollectiveMmaINS1_37MainloopSm90TmaGmmaWarpSpecializedFP8ILi5ENS5_IJNS4_1CILi2EEESB_NSA_ILi1EEEEEENS1_32KernelTmaWarpSpecializedPingpongEEENS5_IJNSA_ILi64EEENSA_ILi256EEENSA_ILi128EEEEEENS_12float_e4m3_tENS5_IJlSC_lEEESK_SL_NS4_8TiledMMAINS4_8MMA_AtomIJNS4_4SM904GMMA31MMA_64x256x32_F32E4M3E4M3_SS_TNILNSP_7ScaleInE1ELSR_1EEEEEENS4_6LayoutINS5_IJSC_SC_SC_EEENS5_IJNSA_ILi0EEESW_SW_EEEEENS5_IJNS4_10UnderscoreESZ_SZ_EEEEENS4_23SM90_TMA_LOAD_MULTICASTENS4_14ComposedLayoutINS4_7SwizzleILi3ELi4ELi3EEENS4_18smem_ptr_flag_bitsILi8EEENSU_INS5_IJNSA_ILi8EEESI_EEENS5_IJSI_SC_EEEEEEEvNS4_8identityES12_S1C_vS1D_EENS_8epilogue10collective6detail29Sm90TmaWarpSpecializedAdapterINS1G_15DefaultEpilogueISK_SL_SL_NS1F_6thread17LinearCombinationISK_Li1EffLNS1K_9ScaleType4KindE0ELNS_15FloatRoundStyleE2ESK_EENS1_15EpilogueDefaultEEEEEvvEEEEvNT_6ParamsE:
	.zero		1664


//--------------------- SYMBOLS --------------------------

	.type		.nv.reservedSmem.offset0,@object
	.size		.nv.reservedSmem.offset0,0x4
